	.target	sm_90a

	.elftype	@"ET_EXEC"


//--------------------- .note.nv.tkinfo           --------------------------
	.section	.note.nv.tkinfo,"",@"SHT_NOTE"
	.sectionflags	@"SHF_NOTE_NV_TKINFO"
	.tkinfo
        /*0018*/ 	.word	0x00000002
        /*0030*/ 	.string	""
        /*0030*/ 	.string	"ptxas"
        /*0030*/ 	.string	"Cuda compilation tools, release 13.0, V13.0.88"
        /*0030*/ 	.string	"Build cuda_13.0.r13.0/compiler.36424714_0"
        /*0030*/ 	.string	"-arch sm_90a -m 64 "



//--------------------- .note.nv.cuinfo           --------------------------
	.section	.note.nv.cuinfo,"",@"SHT_NOTE"
	.sectionflags	@"SHF_NOTE_NV_CUINFO"
        /*0018*/ 	.short	0x0002
        /*001a*/ 	.short	0x005a
        /*001c*/ 	.short	0x0082
	.zero		2


//--------------------- .nv.info                  --------------------------
	.section	.nv.info,"",@"SHT_CUDA_INFO"
	.align	4


	//----- nvinfo : EIATTR_REGCOUNT
	.align		4
        /*0000*/ 	.byte	0x04, 0x2f
        /*0002*/ 	.short	(.L_15 - .L_14)
	.align		4
.L_14:
        /*0004*/ 	.word	index@(_ZN7cutlass13device_kernelINS_4gemm6kernel13GemmUniversalIN4cute5tupleIJiiiiEEENS1_10collective13CollectiveMmaINS1_34MainloopSm90TmaGmmaWarpSpecializedILi4ENS5_IJNS4_1CILi1EEESB_SB_EEENS1_35KernelTmaWarpSpecializedCooperativeEEENS5_IJNSA_ILi128EEESF_SF_EEENS_6half_tENS5_IJlSB_lEEESH_SI_NS4_8TiledMMAINS4_8MMA_AtomIJNS4_4SM904GMMA26MMA_64x128x16_F32F16F16_SSILNSM_5MajorE0ELSO_0ELNSM_7ScaleInE1ELSP_1EEEEEENS4_6LayoutINS5_IJNSA_ILi2EEESB_SB_EEENS5_IJSB_NSA_ILi0EEESV_EEEEENS5_IJNS4_10UnderscoreESY_SY_EEEEENS4_13SM90_TMA_LOADENS4_14ComposedLayoutINS4_7SwizzleILi3ELi4ELi3EEENS4_18smem_ptr_flag_bitsILi16EEENSS_INS5_IJNSA_ILi8EEENSA_ILi64EEEEEENS5_IJS18_SB_EEEEEEEvNS4_8identityES11_S1C_vS1D_EENS_8epilogue10collective6detail29Sm90TmaWarpSpecializedAdapterINS1G_15DefaultEpilogueISH_SI_SI_NS1F_6thread17LinearCombinationISH_Li1EffLNS1K_9ScaleType4KindE0ELNS_15FloatRoundStyleE2ESH_EENS1_15EpilogueDefaultEEEEEvvEEEEvNT_6ParamsE)
        /*0008*/ 	.word	0x000000a8


	//----- nvinfo : EIATTR_FRAME_SIZE
	.align		4
.L_15:
        /*000c*/ 	.byte	0x04, 0x11
        /*000e*/ 	.short	(.L_17 - .L_16)
	.align		4
.L_16:
        /*0010*/ 	.word	index@(_ZN7cutlass13device_kernelINS_4gemm6kernel13GemmUniversalIN4cute5tupleIJiiiiEEENS1_10collective13CollectiveMmaINS1_34MainloopSm90TmaGmmaWarpSpecializedILi4ENS5_IJNS4_1CILi1EEESB_SB_EEENS1_35KernelTmaWarpSpecializedCooperativeEEENS5_IJNSA_ILi128EEESF_SF_EEENS_6half_tENS5_IJlSB_lEEESH_SI_NS4_8TiledMMAINS4_8MMA_AtomIJNS4_4SM904GMMA26MMA_64x128x16_F32F16F16_SSILNSM_5MajorE0ELSO_0ELNSM_7ScaleInE1ELSP_1EEEEEENS4_6LayoutINS5_IJNSA_ILi2EEESB_SB_EEENS5_IJSB_NSA_ILi0EEESV_EEEEENS5_IJNS4_10UnderscoreESY_SY_EEEEENS4_13SM90_TMA_LOADENS4_14ComposedLayoutINS4_7SwizzleILi3ELi4ELi3EEENS4_18smem_ptr_flag_bitsILi16EEENSS_INS5_IJNSA_ILi8EEENSA_ILi64EEEEEENS5_IJS18_SB_EEEEEEEvNS4_8identityES11_S1C_vS1D_EENS_8epilogue10collective6detail29Sm90TmaWarpSpecializedAdapterINS1G_15DefaultEpilogueISH_SI_SI_NS1F_6thread17LinearCombinationISH_Li1EffLNS1K_9ScaleType4KindE0ELNS_15FloatRoundStyleE2ESH_EENS1_15EpilogueDefaultEEEEEvvEEEEvNT_6ParamsE)
        /*0014*/ 	.word	0x00000000


	//----- nvinfo : EIATTR_MIN_STACK_SIZE
	.align		4
.L_17:
        /*0018*/ 	.byte	0x04, 0x12
        /*001a*/ 	.short	(.L_19 - .L_18)
	.align		4
.L_18:
        /*001c*/ 	.word	index@(_ZN7cutlass13device_kernelINS_4gemm6kernel13GemmUniversalIN4cute5tupleIJiiiiEEENS1_10collective13CollectiveMmaINS1_34MainloopSm90TmaGmmaWarpSpecializedILi4ENS5_IJNS4_1CILi1EEESB_SB_EEENS1_35KernelTmaWarpSpecializedCooperativeEEENS5_IJNSA_ILi128EEESF_SF_EEENS_6half_tENS5_IJlSB_lEEESH_SI_NS4_8TiledMMAINS4_8MMA_AtomIJNS4_4SM904GMMA26MMA_64x128x16_F32F16F16_SSILNSM_5MajorE0ELSO_0ELNSM_7ScaleInE1ELSP_1EEEEEENS4_6LayoutINS5_IJNSA_ILi2EEESB_SB_EEENS5_IJSB_NSA_ILi0EEESV_EEEEENS5_IJNS4_10UnderscoreESY_SY_EEEEENS4_13SM90_TMA_LOADENS4_14ComposedLayoutINS4_7SwizzleILi3ELi4ELi3EEENS4_18smem_ptr_flag_bitsILi16EEENSS_INS5_IJNSA_ILi8EEENSA_ILi64EEEEEENS5_IJS18_SB_EEEEEEEvNS4_8identityES11_S1C_vS1D_EENS_8epilogue10collective6detail29Sm90TmaWarpSpecializedAdapterINS1G_15DefaultEpilogueISH_SI_SI_NS1F_6thread17LinearCombinationISH_Li1EffLNS1K_9ScaleType4KindE0ELNS_15FloatRoundStyleE2ESH_EENS1_15EpilogueDefaultEEEEEvvEEEEvNT_6ParamsE)
        /*0020*/ 	.word	0x00000000
.L_19:


//--------------------- .nv.compat                --------------------------
	.section	.nv.compat,"",@"SHT_CUDA_COMPAT_INFO"
	.align	4
        /*0000*/ 	.byte	0x02, 0x09, 0x01, 0x00, 0x02, 0x02, 0x04, 0x00, 0x02, 0x05, 0x05, 0x00, 0x03, 0x07, 0x01, 0x01
        /*0010*/ 	.byte	0x02, 0x03, 0x01, 0x00, 0x02, 0x06, 0x01, 0x00, 0x04, 0x0b, 0x08, 0x00, 0x00, 0x00, 0x00, 0x00
        /*0020*/ 	.byte	0x00, 0x00, 0x00, 0x00


//--------------------- .nv.info._ZN7cutlass13device_kernelINS_4gemm6kernel13GemmUniversalIN4cute5tupleIJiiiiEEENS1_10collective13CollectiveMmaINS1_34MainloopSm90TmaGmmaWarpSpecializedILi4ENS5_IJNS4_1CILi1EEESB_SB_EEENS1_35KernelTmaWarpSpecializedCooperativeEEENS5_IJNSA_ILi128EEESF_SF_EEENS_6half_tENS5_IJlSB_lEEESH_SI_NS4_8TiledMMAINS4_8MMA_AtomIJNS4_4SM904GMMA26MMA_64x128x16_F32F16F16_SSILNSM_5MajorE0ELSO_0ELNSM_7ScaleInE1ELSP_1EEEEEENS4_6LayoutINS5_IJNSA_ILi2EEESB_SB_EEENS5_IJSB_NSA_ILi0EEESV_EEEEENS5_IJNS4_10UnderscoreESY_SY_EEEEENS4_13SM90_TMA_LOADENS4_14ComposedLayoutINS4_7SwizzleILi3ELi4ELi3EEENS4_18smem_ptr_flag_bitsILi16EEENSS_INS5_IJNSA_ILi8EEENSA_ILi64EEEEEENS5_IJS18_SB_EEEEEEEvNS4_8identityES11_S1C_vS1D_EENS_8epilogue10collective6detail29Sm90TmaWarpSpecializedAdapterINS1G_15DefaultEpilogueISH_SI_SI_NS1F_6thread17LinearCombinationISH_Li1EffLNS1K_9ScaleType4KindE0ELNS_15FloatRoundStyleE2ESH_EENS1_15EpilogueDefaultEEEEEvvEEEEvNT_6ParamsE --------------------------
	.section	.nv.info._ZN7cutlass13device_kernelINS_4gemm6kernel13GemmUniversalIN4cute5tupleIJiiiiEEENS1_10collective13CollectiveMmaINS1_34MainloopSm90TmaGmmaWarpSpecializedILi4ENS5_IJNS4_1CILi1EEESB_SB_EEENS1_35KernelTmaWarpSpecializedCooperativeEEENS5_IJNSA_ILi128EEESF_SF_EEENS_6half_tENS5_IJlSB_lEEESH_SI_NS4_8TiledMMAINS4_8MMA_AtomIJNS4_4SM904GMMA26MMA_64x128x16_F32F16F16_SSILNSM_5MajorE0ELSO_0ELNSM_7ScaleInE1ELSP_1EEEEEENS4_6LayoutINS5_IJNSA_ILi2EEESB_SB_EEENS5_IJSB_NSA_ILi0EEESV_EEEEENS5_IJNS4_10UnderscoreESY_SY_EEEEENS4_13SM90_TMA_LOADENS4_14ComposedLayoutINS4_7SwizzleILi3ELi4ELi3EEENS4_18smem_ptr_flag_bitsILi16EEENSS_INS5_IJNSA_ILi8EEENSA_ILi64EEEEEENS5_IJS18_SB_EEEEEEEvNS4_8identityES11_S1C_vS1D_EENS_8epilogue10collective6detail29Sm90TmaWarpSpecializedAdapterINS1G_15DefaultEpilogueISH_SI_SI_NS1F_6thread17LinearCombinationISH_Li1EffLNS1K_9ScaleType4KindE0ELNS_15FloatRoundStyleE2ESH_EENS1_15EpilogueDefaultEEEEEvvEEEEvNT_6ParamsE,"",@"SHT_CUDA_INFO"
	.sectionflags	@""
	.align	4


	//----- nvinfo : EIATTR_CUDA_API_VERSION
	.align		4
        /*0000*/ 	.byte	0x04, 0x37
        /*0002*/ 	.short	(.L_21 - .L_20)
.L_20:
        /*0004*/ 	.word	0x00000082


	//----- nvinfo : EIATTR_KPARAM_INFO
	.align		4
.L_21:
        /*0008*/ 	.byte	0x04, 0x17
        /*000a*/ 	.short	(.L_23 - .L_22)
.L_22:
        /*000c*/ 	.word	0x00000000
        /*0010*/ 	.short	0x0000
        /*0012*/ 	.short	0x0070
        /*0014*/ 	.byte	0x00, 0xf0, 0x01, 0x10


	//----- nvinfo : EIATTR_SPARSE_MMA_MASK
	.align		4
.L_23:
        /*0018*/ 	.byte	0x03, 0x50
        /*001a*/ 	.short	0x0000


	//----- nvinfo : EIATTR_MAXREG_COUNT
	.align		4
        /*001c*/ 	.byte	0x03, 0x1b
        /*001e*/ 	.short	0x00a8


	//----- nvinfo : EIATTR_NUM_BARRIERS
	.align		4
        /*0020*/ 	.byte	0x02, 0x4c
        /*0022*/ 	.byte	0x01
	.zero		1


	//----- nvinfo : EIATTR_EXTERNS
	.align		4
        /*0024*/ 	.byte	0x04, 0x0f
        /*0026*/ 	.short	(.L_25 - .L_24)


	//   ....[0]....
	.align		4
.L_24:
        /*0028*/ 	.word	index@(__assertfail)


	//----- nvinfo : EIATTR_MERCURY_ISA_VERSION
	.align		4
.L_25:
        /*002c*/ 	.byte	0x03, 0x5f
        /*002e*/ 	.short	0x0101


	//----- nvinfo : EIATTR_INT_WARP_WIDE_INSTR_OFFSETS
	.align		4
        /*0030*/ 	.byte	0x04, 0x31
        /*0032*/ 	.short	(.L_27 - .L_26)


	//   ....[0]....
.L_26:
        /*0034*/ 	.word	0x000003b0


	//   ....[1]....
        /*0038*/ 	.word	0x000003c0


	//   ....[2]....
        /*003c*/ 	.word	0x000004e0


	//----- nvinfo : EIATTR_COOP_GROUP_MASK_REGIDS
	.align		4
.L_27:
        /*0040*/ 	.byte	0x04, 0x29
        /*0042*/ 	.short	(.L_29 - .L_28)


	//   ....[0]....
.L_28:
        /*0044*/ 	.word	0xffffffff


	//   ....[1]....
        /*0048*/ 	.word	0xffffffff


	//   ....[2]....
        /*004c*/ 	.word	0xffffffff


	//   ....[3]....
        /*0050*/ 	.word	0xffffffff


	//   ....[4]....
        /*0054*/ 	.word	0xffffffff


	//----- nvinfo : EIATTR_COOP_GROUP_INSTR_OFFSETS
	.align		4
.L_29:
        /*0058*/ 	.byte	0x04, 0x28
        /*005a*/ 	.short	(.L_31 - .L_30)


	//   ....[0]....
.L_30:
        /*005c*/ 	.word	0x00000060


	//   ....[1]....
        /*0060*/ 	.word	0x00000070


	//   ....[2]....
        /*0064*/ 	.word	0x00000130


	//   ....[3]....
        /*0068*/ 	.word	0x000002c0


	//   ....[4]....
        /*006c*/ 	.word	0x000011c0


	//----- nvinfo : EIATTR_REG_RECONFIG
	.align		4
.L_31:
        /*0070*/ 	.byte	0x01, 0x54
	.zero		2


	//----- nvinfo : EIATTR_SYSCALL_OFFSETS
	.align		4
        /*0074*/ 	.byte	0x04, 0x46
        /*0076*/ 	.short	(.L_33 - .L_32)


	//   ....[0]....
.L_32:
        /*0078*/ 	.word	0x000013b0


	//----- nvinfo : EIATTR_MBARRIER_INSTR_OFFSETS
	.align		4
.L_33:
        /*007c*/ 	.byte	0x04, 0x39
        /*007e*/ 	.short	(.L_35 - .L_34)


	//   ....[0]....
.L_34:
        /*0080*/ 	.word	0x00000230
        /*0084*/ 	.word	0x000000ff
        /*0088*/ 	.word	0x00000000
        /*008c*/ 	.short	0x0100
        /*008e*/ 	.byte	0x08
	.zero		1


	//   ....[1]....
        /*0090*/ 	.word	0x00000240
        /*0094*/ 	.word	0x000000ff
        /*0098*/ 	.word	0x00000020
        /*009c*/ 	.short	0x0100
        /*009e*/ 	.byte	0x08
	.zero		1


	//   ....[2]....
        /*00a0*/ 	.word	0x00000250
        /*00a4*/ 	.word	0x000000ff
        /*00a8*/ 	.word	0x00000008
        /*00ac*/ 	.short	0x0100
        /*00ae*/ 	.byte	0x08
	.zero		1


	//   ....[3]....
        /*00b0*/ 	.word	0x00000260
        /*00b4*/ 	.word	0x000000ff
        /*00b8*/ 	.word	0x00000028
        /*00bc*/ 	.short	0x0100
        /*00be*/ 	.byte	0x08
	.zero		1


	//   ....[4]....
        /*00c0*/ 	.word	0x00000270
        /*00c4*/ 	.word	0x000000ff
        /*00c8*/ 	.word	0x00000010
        /*00cc*/ 	.short	0x0100
        /*00ce*/ 	.byte	0x08
	.zero		1


	//   ....[5]....
        /*00d0*/ 	.word	0x00000280
        /*00d4*/ 	.word	0x000000ff
        /*00d8*/ 	.word	0x00000030
        /*00dc*/ 	.short	0x0100
        /*00de*/ 	.byte	0x08
	.zero		1


	//   ....[6]....
        /*00e0*/ 	.word	0x00000290
        /*00e4*/ 	.word	0x000000ff
        /*00e8*/ 	.word	0x00000018
        /*00ec*/ 	.short	0x0100
        /*00ee*/ 	.byte	0x08
	.zero		1


	//   ....[7]....
        /*00f0*/ 	.word	0x000002a0
        /*00f4*/ 	.word	0x000000ff
        /*00f8*/ 	.word	0x00000038
        /*00fc*/ 	.short	0x0100
        /*00fe*/ 	.byte	0x08
	.zero		1


	//   ....[8]....
        /*0100*/ 	.word	0x00000560
        /*0104*/ 	.word	0x000000ff
        /*0108*/ 	.word	0x00000050
        /*010c*/ 	.short	0x0100
        /*010e*/ 	.byte	0x08
	.zero		1


	//   ....[9]....
        /*0110*/ 	.word	0x000005c0
        /*0114*/ 	.word	0x000000ff
        /*0118*/ 	.word	0x00000058
        /*011c*/ 	.short	0x0100
        /*011e*/ 	.byte	0x08
	.zero		1


	//   ....[10]....
        /*0120*/ 	.word	0x00001430
        /*0124*/ 	.word	0x00000003
        /*0128*/ 	.word	0x00000000
        /*012c*/ 	.short	0x010a
        /*012e*/ 	.byte	0x3f
	.zero		1


	//   ....[11]....
        /*0130*/ 	.word	0x00001490
        /*0134*/ 	.word	0x00000003
        /*0138*/ 	.word	0x00000000
        /*013c*/ 	.short	0x010a
        /*013e*/ 	.byte	0x3f
	.zero		1


	//   ....[12]....
        /*0140*/ 	.word	0x000019a0
        /*0144*/ 	.word	0x000000ff
        /*0148*/ 	.word	0x00000000
        /*014c*/ 	.short	0x010a
        /*014e*/ 	.byte	0x08
	.zero		1


	//   ....[13]....
        /*0150*/ 	.word	0x000019e0
        /*0154*/ 	.word	0x000000ff
        /*0158*/ 	.word	0x00000000
        /*015c*/ 	.short	0x010a
        /*015e*/ 	.byte	0x08
	.zero		1


	//   ....[14]....
        /*0160*/ 	.word	0x00001e00
        /*0164*/ 	.word	0x000000ff
        /*0168*/ 	.word	0x00000000
        /*016c*/ 	.short	0x0101
        /*016e*/ 	.byte	0x07
	.zero		1


	//   ....[15]....
        /*0170*/ 	.word	0x00001fc0
        /*0174*/ 	.word	0x000000ff
        /*0178*/ 	.word	0x00000000
        /*017c*/ 	.short	0x0101
        /*017e*/ 	.byte	0x04
	.zero		1


	//   ....[16]....
        /*0180*/ 	.word	0x00007170
        /*0184*/ 	.word	0x0000000e
        /*0188*/ 	.word	0x00000020
        /*018c*/ 	.short	0x010a
        /*018e*/ 	.byte	0x3f
	.zero		1


	//   ....[17]....
        /*0190*/ 	.word	0x000075d0
        /*0194*/ 	.word	0x00000005
        /*0198*/ 	.word	0x00000058
        /*019c*/ 	.short	0x0101
        /*019e*/ 	.byte	0x3f
	.zero		1


	//   ....[18]....
        /*01a0*/ 	.word	0x00007ce0
        /*01a4*/ 	.word	0x00000007
        /*01a8*/ 	.word	0x00000000
        /*01ac*/ 	.short	0x010a
        /*01ae*/ 	.byte	0x3f
	.zero		1


	//   ....[19]....
        /*01b0*/ 	.word	0x00007d60
        /*01b4*/ 	.word	0x00000008
        /*01b8*/ 	.word	0x00000000
        /*01bc*/ 	.short	0x010a
        /*01be*/ 	.byte	0x3f
	.zero		1


	//   ....[20]....
        /*01c0*/ 	.word	0x00007df0
        /*01c4*/ 	.word	0x0000000b
        /*01c8*/ 	.word	0x00000000
        /*01cc*/ 	.short	0x010a
        /*01ce*/ 	.byte	0x3f
	.zero		1


	//   ....[21]....
        /*01d0*/ 	.word	0x00007e80
        /*01d4*/ 	.word	0x00000003
        /*01d8*/ 	.word	0x00000000
        /*01dc*/ 	.short	0x010a
        /*01de*/ 	.byte	0x3f
	.zero		1


	//   ....[22]....
        /*01e0*/ 	.word	0x00007ee0
        /*01e4*/ 	.word	0x00000003
        /*01e8*/ 	.word	0x00000000
        /*01ec*/ 	.short	0x010a
        /*01ee*/ 	.byte	0x3f
	.zero		1


	//   ....[23]....
        /*01f0*/ 	.word	0x00007f40
        /*01f4*/ 	.word	0x00000004
        /*01f8*/ 	.word	0x00000000
        /*01fc*/ 	.short	0x010a
        /*01fe*/ 	.byte	0x3f
	.zero		1


	//   ....[24]....
        /*0200*/ 	.word	0x00008010
        /*0204*/ 	.word	0x0000000e
        /*0208*/ 	.word	0x00000020
        /*020c*/ 	.short	0x010a
        /*020e*/ 	.byte	0x3f
	.zero		1


	//   ....[25]....
        /*0210*/ 	.word	0x000080e0
        /*0214*/ 	.word	0x00000007
        /*0218*/ 	.word	0x00000000
        /*021c*/ 	.short	0x010a
        /*021e*/ 	.byte	0x3f
	.zero		1


	//   ....[26]....
        /*0220*/ 	.word	0x00008130
        /*0224*/ 	.word	0x00000008
        /*0228*/ 	.word	0x00000000
        /*022c*/ 	.short	0x010a
        /*022e*/ 	.byte	0x3f
	.zero		1


	//   ....[27]....
        /*0230*/ 	.word	0x00008180
        /*0234*/ 	.word	0x0000000b
        /*0238*/ 	.word	0x00000000
        /*023c*/ 	.short	0x010a
        /*023e*/ 	.byte	0x3f
	.zero		1


	//----- nvinfo : EIATTR_NUM_MBARRIERS
	.align		4
.L_35:
        /*0240*/ 	.byte	0x03, 0x38
        /*0242*/ 	.short	0x000a


	//----- nvinfo : EIATTR_EXIT_INSTR_OFFSETS
	.align		4
        /*0244*/ 	.byte	0x04, 0x1c
        /*0246*/ 	.short	(.L_37 - .L_36)


	//   ....[0]....
.L_36:
        /*0248*/ 	.word	0x00000660


	//   ....[1]....
        /*024c*/ 	.word	0x00000f20


	//   ....[2]....
        /*0250*/ 	.word	0x00006850


	//   ....[3]....
        /*0254*/ 	.word	0x00006e80


	//   ....[4]....
        /*0258*/ 	.word	0x00007ed0


	//----- nvinfo : EIATTR_MAX_THREADS
	.align		4
.L_37:
        /*025c*/ 	.byte	0x04, 0x05
        /*025e*/ 	.short	(.L_39 - .L_38)
.L_38:
        /*0260*/ 	.word	0x00000180
        /*0264*/ 	.word	0x00000001
        /*0268*/ 	.word	0x00000001


	//----- nvinfo : EIATTR_CRS_STACK_SIZE
	.align		4
.L_39:
        /*026c*/ 	.byte	0x04, 0x1e
        /*026e*/ 	.short	(.L_41 - .L_40)
.L_40:
        /*0270*/ 	.word	0x00000000


	//----- nvinfo : EIATTR_CBANK_PARAM_SIZE
	.align		4
.L_41:
        /*0274*/ 	.byte	0x03, 0x19
        /*0276*/ 	.short	0x0470


	//----- nvinfo : EIATTR_PARAM_CBANK
	.align		4
        /*0278*/ 	.byte	0x04, 0x0a
        /*027a*/ 	.short	(.L_43 - .L_42)
	.align		4
.L_42:
        /*027c*/ 	.word	index@(.nv.constant0._ZN7cutlass13device_kernelINS_4gemm6kernel13GemmUniversalIN4cute5tupleIJiiiiEEENS1_10collective13CollectiveMmaINS1_34MainloopSm90TmaGmmaWarpSpecializedILi4ENS5_IJNS4_1CILi1EEESB_SB_EEENS1_35KernelTmaWarpSpecializedCooperativeEEENS5_IJNSA_ILi128EEESF_SF_EEENS_6half_tENS5_IJlSB_lEEESH_SI_NS4_8TiledMMAINS4_8MMA_AtomIJNS4_4SM904GMMA26MMA_64x128x16_F32F16F16_SSILNSM_5MajorE0ELSO_0ELNSM_7ScaleInE1ELSP_1EEEEEENS4_6LayoutINS5_IJNSA_ILi2EEESB_SB_EEENS5_IJSB_NSA_ILi0EEESV_EEEEENS5_IJNS4_10UnderscoreESY_SY_EEEEENS4_13SM90_TMA_LOADENS4_14ComposedLayoutINS4_7SwizzleILi3ELi4ELi3EEENS4_18smem_ptr_flag_bitsILi16EEENSS_INS5_IJNSA_ILi8EEENSA_ILi64EEEEEENS5_IJS18_SB_EEEEEEEvNS4_8identityES11_S1C_vS1D_EENS_8epilogue10collective6detail29Sm90TmaWarpSpecializedAdapterINS1G_15DefaultEpilogueISH_SI_SI_NS1F_6thread17LinearCombinationISH_Li1EffLNS1K_9ScaleType4KindE0ELNS_15FloatRoundStyleE2ESH_EENS1_15EpilogueDefaultEEEEEvvEEEEvNT_6ParamsE)
        /*0280*/ 	.short	0x0210
        /*0282*/ 	.short	0x0470


	//----- nvinfo : EIATTR_SW_WAR
	.align		4
.L_43:
        /*0284*/ 	.byte	0x04, 0x36
        /*0286*/ 	.short	(.L_45 - .L_44)
.L_44:
        /*0288*/ 	.word	0x00000008
.L_45:


//--------------------- .nv.callgraph             --------------------------
	.section	.nv.callgraph,"",@"SHT_CUDA_CALLGRAPH"
	.align	4
	.sectionentsize	8
	.align		4
        /*0000*/ 	.word	0x00000000
	.align		4
        /*0004*/ 	.word	0xffffffff
	.align		4
        /*0008*/ 	.word	index@(_ZN7cutlass13device_kernelINS_4gemm6kernel13GemmUniversalIN4cute5tupleIJiiiiEEENS1_10collective13CollectiveMmaINS1_34MainloopSm90TmaGmmaWarpSpecializedILi4ENS5_IJNS4_1CILi1EEESB_SB_EEENS1_35KernelTmaWarpSpecializedCooperativeEEENS5_IJNSA_ILi128EEESF_SF_EEENS_6half_tENS5_IJlSB_lEEESH_SI_NS4_8TiledMMAINS4_8MMA_AtomIJNS4_4SM904GMMA26MMA_64x128x16_F32F16F16_SSILNSM_5MajorE0ELSO_0ELNSM_7ScaleInE1ELSP_1EEEEEENS4_6LayoutINS5_IJNSA_ILi2EEESB_SB_EEENS5_IJSB_NSA_ILi0EEESV_EEEEENS5_IJNS4_10UnderscoreESY_SY_EEEEENS4_13SM90_TMA_LOADENS4_14ComposedLayoutINS4_7SwizzleILi3ELi4ELi3EEENS4_18smem_ptr_flag_bitsILi16EEENSS_INS5_IJNSA_ILi8EEENSA_ILi64EEEEEENS5_IJS18_SB_EEEEEEEvNS4_8identityES11_S1C_vS1D_EENS_8epilogue10collective6detail29Sm90TmaWarpSpecializedAdapterINS1G_15DefaultEpilogueISH_SI_SI_NS1F_6thread17LinearCombinationISH_Li1EffLNS1K_9ScaleType4KindE0ELNS_15FloatRoundStyleE2ESH_EENS1_15EpilogueDefaultEEEEEvvEEEEvNT_6ParamsE)
	.align		4
        /*000c*/ 	.word	index@(__assertfail)
	.align		4
        /*0010*/ 	.word	0x00000000
	.align		4
        /*0014*/ 	.word	0xfffffffe
	.align		4
        /*0018*/ 	.word	0x00000000
	.align		4
        /*001c*/ 	.word	0xfffffffd
	.align		4
        /*0020*/ 	.word	0x00000000
	.align		4
        /*0024*/ 	.word	0xfffffffc


//--------------------- .nv.constant4             --------------------------
	.section	.nv.constant4,"a",@progbits
	.align	8
	.align		8
.nv.constant4:
        /*0000*/ 	.dword	__assertfail
	.align		8
        /*0008*/ 	.dword	__unnamed_1
	.align		8
        /*0010*/ 	.dword	_ZN40_INTERNAL_5ec3b891_4_k_cu_e2b8bc6c_196734cuda3std3__45__cpo5beginE
	.align		8
        /*0018*/ 	.dword	_ZN40_INTERNAL_5ec3b891_4_k_cu_e2b8bc6c_196734cuda3std3__45__cpo3endE
	.align		8
        /*0020*/ 	.dword	_ZN40_INTERNAL_5ec3b891_4_k_cu_e2b8bc6c_196734cuda3std3__45__cpo6cbeginE
	.align		8
        /*0028*/ 	.dword	_ZN40_INTERNAL_5ec3b891_4_k_cu_e2b8bc6c_196734cuda3std3__45__cpo4cendE
	.align		8
        /*0030*/ 	.dword	_ZN40_INTERNAL_5ec3b891_4_k_cu_e2b8bc6c_196734cuda3std3__442_GLOBAL__N__5ec3b891_4_k_cu_e2b8bc6c_196736ignoreE
	.align		8
        /*0038*/ 	.dword	_ZN40_INTERNAL_5ec3b891_4_k_cu_e2b8bc6c_196734cuda3std3__419piecewise_constructE
	.align		8
        /*0040*/ 	.dword	_ZN40_INTERNAL_5ec3b891_4_k_cu_e2b8bc6c_196734cuda3std3__48in_placeE
	.align		8
        /*0048*/ 	.dword	_ZN40_INTERNAL_5ec3b891_4_k_cu_e2b8bc6c_196734cuda3std6ranges3__45__cpo4swapE
	.align		8
        /*0050*/ 	.dword	_ZN40_INTERNAL_5ec3b891_4_k_cu_e2b8bc6c_196734cuda3std6ranges3__45__cpo9iter_moveE
	.align		8
        /*0058*/ 	.dword	_ZN40_INTERNAL_5ec3b891_4_k_cu_e2b8bc6c_196734cute7productE
	.align		8
        /*0060*/ 	.dword	_ZN40_INTERNAL_5ec3b891_4_k_cu_e2b8bc6c_196734cute1_E
	.align		8
        /*0068*/ 	.dword	$str$22
	.align		8
        /*0070*/ 	.dword	$str$23


//--------------------- .text._ZN7cutlass13device_kernelINS_4gemm6kernel13GemmUniversalIN4cute5tupleIJiiiiEEENS1_10collective13CollectiveMmaINS1_34MainloopSm90TmaGmmaWarpSpecializedILi4ENS5_IJNS4_1CILi1EEESB_SB_EEENS1_35KernelTmaWarpSpecializedCooperativeEEENS5_IJNSA_ILi128EEESF_SF_EEENS_6half_tENS5_IJlSB_lEEESH_SI_NS4_8TiledMMAINS4_8MMA_AtomIJNS4_4SM904GMMA26MMA_64x128x16_F32F16F16_SSILNSM_5MajorE0ELSO_0ELNSM_7ScaleInE1ELSP_1EEEEEENS4_6LayoutINS5_IJNSA_ILi2EEESB_SB_EEENS5_IJSB_NSA_ILi0EEESV_EEEEENS5_IJNS4_10UnderscoreESY_SY_EEEEENS4_13SM90_TMA_LOADENS4_14ComposedLayoutINS4_7SwizzleILi3ELi4ELi3EEENS4_18smem_ptr_flag_bitsILi16EEENSS_INS5_IJNSA_ILi8EEENSA_ILi64EEEEEENS5_IJS18_SB_EEEEEEEvNS4_8identityES11_S1C_vS1D_EENS_8epilogue10collective6detail29Sm90TmaWarpSpecializedAdapterINS1G_15DefaultEpilogueISH_SI_SI_NS1F_6thread17LinearCombinationISH_Li1EffLNS1K_9ScaleType4KindE0ELNS_15FloatRoundStyleE2ESH_EENS1_15EpilogueDefaultEEEEEvvEEEEvNT_6ParamsE --------------------------
	.section	.text._ZN7cutlass13device_kernelINS_4gemm6kernel13GemmUniversalIN4cute5tupleIJiiiiEEENS1_10collective13CollectiveMmaINS1_34MainloopSm90TmaGmmaWarpSpecializedILi4ENS5_IJNS4_1CILi1EEESB_SB_EEENS1_35KernelTmaWarpSpecializedCooperativeEEENS5_IJNSA_ILi128EEESF_SF_EEENS_6half_tENS5_IJlSB_lEEESH_SI_NS4_8TiledMMAINS4_8MMA_AtomIJNS4_4SM904GMMA26MMA_64x128x16_F32F16F16_SSILNSM_5MajorE0ELSO_0ELNSM_7ScaleInE1ELSP_1EEEEEENS4_6LayoutINS5_IJNSA_ILi2EEESB_SB_EEENS5_IJSB_NSA_ILi0EEESV_EEEEENS5_IJNS4_10UnderscoreESY_SY_EEEEENS4_13SM90_TMA_LOADENS4_14ComposedLayoutINS4_7SwizzleILi3ELi4ELi3EEENS4_18smem_ptr_flag_bitsILi16EEENSS_INS5_IJNSA_ILi8EEENSA_ILi64EEEEEENS5_IJS18_SB_EEEEEEEvNS4_8identityES11_S1C_vS1D_EENS_8epilogue10collective6detail29Sm90TmaWarpSpecializedAdapterINS1G_15DefaultEpilogueISH_SI_SI_NS1F_6thread17LinearCombinationISH_Li1EffLNS1K_9ScaleType4KindE0ELNS_15FloatRoundStyleE2ESH_EENS1_15EpilogueDefaultEEEEEvvEEEEvNT_6ParamsE,"ax",@progbits
	.align	128
.text._ZN7cutlass13device_kernelINS_4gemm6kernel13GemmUniversalIN4cute5tupleIJiiiiEEENS1_10collective13CollectiveMmaINS1_34MainloopSm90TmaGmmaWarpSpecializedILi4ENS5_IJNS4_1CILi1EEESB_SB_EEENS1_35KernelTmaWarpSpecializedCooperativeEEENS5_IJNSA_ILi128EEESF_SF_EEENS_6half_tENS5_IJlSB_lEEESH_SI_NS4_8TiledMMAINS4_8MMA_AtomIJNS4_4SM904GMMA26MMA_64x128x16_F32F16F16_SSILNSM_5MajorE0ELSO_0ELNSM_7ScaleInE1ELSP_1EEEEEENS4_6LayoutINS5_IJNSA_ILi2EEESB_SB_EEENS5_IJSB_NSA_ILi0EEESV_EEEEENS5_IJNS4_10UnderscoreESY_SY_EEEEENS4_13SM90_TMA_LOADENS4_14ComposedLayoutINS4_7SwizzleILi3ELi4ELi3EEENS4_18smem_ptr_flag_bitsILi16EEENSS_INS5_IJNSA_ILi8EEENSA_ILi64EEEEEENS5_IJS18_SB_EEEEEEEvNS4_8identityES11_S1C_vS1D_EENS_8epilogue10collective6detail29Sm90TmaWarpSpecializedAdapterINS1G_15DefaultEpilogueISH_SI_SI_NS1F_6thread17LinearCombinationISH_Li1EffLNS1K_9ScaleType4KindE0ELNS_15FloatRoundStyleE2ESH_EENS1_15EpilogueDefaultEEEEEvvEEEEvNT_6ParamsE:
        .type           _ZN7cutlass13device_kernelINS_4gemm6kernel13GemmUniversalIN4cute5tupleIJiiiiEEENS1_10collective13CollectiveMmaINS1_34MainloopSm90TmaGmmaWarpSpecializedILi4ENS5_IJNS4_1CILi1EEESB_SB_EEENS1_35KernelTmaWarpSpecializedCooperativeEEENS5_IJNSA_ILi128EEESF_SF_EEENS_6half_tENS5_IJlSB_lEEESH_SI_NS4_8TiledMMAINS4_8MMA_AtomIJNS4_4SM904GMMA26MMA_64x128x16_F32F16F16_SSILNSM_5MajorE0ELSO_0ELNSM_7ScaleInE1ELSP_1EEEEEENS4_6LayoutINS5_IJNSA_ILi2EEESB_SB_EEENS5_IJSB_NSA_ILi0EEESV_EEEEENS5_IJNS4_10UnderscoreESY_SY_EEEEENS4_13SM90_TMA_LOADENS4_14ComposedLayoutINS4_7SwizzleILi3ELi4ELi3EEENS4_18smem_ptr_flag_bitsILi16EEENSS_INS5_IJNSA_ILi8EEENSA_ILi64EEEEEENS5_IJS18_SB_EEEEEEEvNS4_8identityES11_S1C_vS1D_EENS_8epilogue10collective6detail29Sm90TmaWarpSpecializedAdapterINS1G_15DefaultEpilogueISH_SI_SI_NS1F_6thread17LinearCombinationISH_Li1EffLNS1K_9ScaleType4KindE0ELNS_15FloatRoundStyleE2ESH_EENS1_15EpilogueDefaultEEEEEvvEEEEvNT_6ParamsE,@function
        .size           _ZN7cutlass13device_kernelINS_4gemm6kernel13GemmUniversalIN4cute5tupleIJiiiiEEENS1_10collective13CollectiveMmaINS1_34MainloopSm90TmaGmmaWarpSpecializedILi4ENS5_IJNS4_1CILi1EEESB_SB_EEENS1_35KernelTmaWarpSpecializedCooperativeEEENS5_IJNSA_ILi128EEESF_SF_EEENS_6half_tENS5_IJlSB_lEEESH_SI_NS4_8TiledMMAINS4_8MMA_AtomIJNS4_4SM904GMMA26MMA_64x128x16_F32F16F16_SSILNSM_5MajorE0ELSO_0ELNSM_7ScaleInE1ELSP_1EEEEEENS4_6LayoutINS5_IJNSA_ILi2EEESB_SB_EEENS5_IJSB_NSA_ILi0EEESV_EEEEENS5_IJNS4_10UnderscoreESY_SY_EEEEENS4_13SM90_TMA_LOADENS4_14ComposedLayoutINS4_7SwizzleILi3ELi4ELi3EEENS4_18smem_ptr_flag_bitsILi16EEENSS_INS5_IJNSA_ILi8EEENSA_ILi64EEEEEENS5_IJS18_SB_EEEEEEEvNS4_8identityES11_S1C_vS1D_EENS_8epilogue10collective6detail29Sm90TmaWarpSpecializedAdapterINS1G_15DefaultEpilogueISH_SI_SI_NS1F_6thread17LinearCombinationISH_Li1EffLNS1K_9ScaleType4KindE0ELNS_15FloatRoundStyleE2ESH_EENS1_15EpilogueDefaultEEEEEvvEEEEvNT_6ParamsE,(.L_x_194 - _ZN7cutlass13device_kernelINS_4gemm6kernel13GemmUniversalIN4cute5tupleIJiiiiEEENS1_10collective13CollectiveMmaINS1_34MainloopSm90TmaGmmaWarpSpecializedILi4ENS5_IJNS4_1CILi1EEESB_SB_EEENS1_35KernelTmaWarpSpecializedCooperativeEEENS5_IJNSA_ILi128EEESF_SF_EEENS_6half_tENS5_IJlSB_lEEESH_SI_NS4_8TiledMMAINS4_8MMA_AtomIJNS4_4SM904GMMA26MMA_64x128x16_F32F16F16_SSILNSM_5MajorE0ELSO_0ELNSM_7ScaleInE1ELSP_1EEEEEENS4_6LayoutINS5_IJNSA_ILi2EEESB_SB_EEENS5_IJSB_NSA_ILi0EEESV_EEEEENS5_IJNS4_10UnderscoreESY_SY_EEEEENS4_13SM90_TMA_LOADENS4_14ComposedLayoutINS4_7SwizzleILi3ELi4ELi3EEENS4_18smem_ptr_flag_bitsILi16EEENSS_INS5_IJNSA_ILi8EEENSA_ILi64EEEEEENS5_IJS18_SB_EEEEEEEvNS4_8identityES11_S1C_vS1D_EENS_8epilogue10collective6detail29Sm90TmaWarpSpecializedAdapterINS1G_15DefaultEpilogueISH_SI_SI_NS1F_6thread17LinearCombinationISH_Li1EffLNS1K_9ScaleType4KindE0ELNS_15FloatRoundStyleE2ESH_EENS1_15EpilogueDefaultEEEEEvvEEEEvNT_6ParamsE)
        .other          _ZN7cutlass13device_kernelINS_4gemm6kernel13GemmUniversalIN4cute5tupleIJiiiiEEENS1_10collective13CollectiveMmaINS1_34MainloopSm90TmaGmmaWarpSpecializedILi4ENS5_IJNS4_1CILi1EEESB_SB_EEENS1_35KernelTmaWarpSpecializedCooperativeEEENS5_IJNSA_ILi128EEESF_SF_EEENS_6half_tENS5_IJlSB_lEEESH_SI_NS4_8TiledMMAINS4_8MMA_AtomIJNS4_4SM904GMMA26MMA_64x128x16_F32F16F16_SSILNSM_5MajorE0ELSO_0ELNSM_7ScaleInE1ELSP_1EEEEEENS4_6LayoutINS5_IJNSA_ILi2EEESB_SB_EEENS5_IJSB_NSA_ILi0EEESV_EEEEENS5_IJNS4_10UnderscoreESY_SY_EEEEENS4_13SM90_TMA_LOADENS4_14ComposedLayoutINS4_7SwizzleILi3ELi4ELi3EEENS4_18smem_ptr_flag_bitsILi16EEENSS_INS5_IJNSA_ILi8EEENSA_ILi64EEEEEENS5_IJS18_SB_EEEEEEEvNS4_8identityES11_S1C_vS1D_EENS_8epilogue10collective6detail29Sm90TmaWarpSpecializedAdapterINS1G_15DefaultEpilogueISH_SI_SI_NS1F_6thread17LinearCombinationISH_Li1EffLNS1K_9ScaleType4KindE0ELNS_15FloatRoundStyleE2ESH_EENS1_15EpilogueDefaultEEEEEvvEEEEvNT_6ParamsE,@"STO_CUDA_ENTRY STV_DEFAULT"
_ZN7cutlass13device_kernelINS_4gemm6kernel13GemmUniversalIN4cute5tupleIJiiiiEEENS1_10collective13CollectiveMmaINS1_34MainloopSm90TmaGmmaWarpSpecializedILi4ENS5_IJNS4_1CILi1EEESB_SB_EEENS1_35KernelTmaWarpSpecializedCooperativeEEENS5_IJNSA_ILi128EEESF_SF_EEENS_6half_tENS5_IJlSB_lEEESH_SI_NS4_8TiledMMAINS4_8MMA_AtomIJNS4_4SM904GMMA26MMA_64x128x16_F32F16F16_SSILNSM_5MajorE0ELSO_0ELNSM_7ScaleInE1ELSP_1EEEEEENS4_6LayoutINS5_IJNSA_ILi2EEESB_SB_EEENS5_IJSB_NSA_ILi0EEESV_EEEEENS5_IJNS4_10UnderscoreESY_SY_EEEEENS4_13SM90_TMA_LOADENS4_14ComposedLayoutINS4_7SwizzleILi3ELi4ELi3EEENS4_18smem_ptr_flag_bitsILi16EEENSS_INS5_IJNSA_ILi8EEENSA_ILi64EEEEEENS5_IJS18_SB_EEEEEEEvNS4_8identityES11_S1C_vS1D_EENS_8epilogue10collective6detail29Sm90TmaWarpSpecializedAdapterINS1G_15DefaultEpilogueISH_SI_SI_NS1F_6thread17LinearCombinationISH_Li1EffLNS1K_9ScaleType4KindE0ELNS_15FloatRoundStyleE2ESH_EENS1_15EpilogueDefaultEEEEEvvEEEEvNT_6ParamsE:
[----:B------:R-:W0:Y:S01]  /*0000*/  LDC R1, c[0x0][0x28] ;  /* 0x00000a00ff017b82 */ /* 0x000e220000000800 */
[----:B------:R-:W1:Y:S01]  /*0010*/  S2R R4, SR_TID.X ;  /* 0x0000000000047919 */ /* 0x000e620000002100 */
[----:B------:R-:W-:Y:S01]  /*0020*/  ELECT P0, URZ, PT ;  /* 0x00000000003f782f */ /* 0x000fe20003800000 */
[----:B------:R-:W-:Y:S01]  /*0030*/  BSSY B0, `(.L_x_0) ;  /* 0x000000f000007945 */ /* 0x000fe20003800000 */
[--C-:B-1----:R-:W-:Y:S02]  /*0040*/  SHF.R.U32.HI R0, RZ, 0x5, R4.reuse ;  /* 0x00000005ff007819 */ /* 0x102fe40000011604 */
[----:B------:R-:W-:-:S03]  /*0050*/  SHF.R.U32.HI R14, RZ, 0x7, R4 ;  /* 0x00000007ff0e7819 */ /* 0x000fc60000011604 */
[----:B------:R-:W1:Y:S04]  /*0060*/  SHFL.IDX PT, R5, R0, RZ, 0x1f ;  /* 0x00001fff00057589 */ /* 0x000e6800000e0000 */
[----:B------:R2:W3:Y:S01]  /*0070*/  SHFL.IDX PT, R10, R14, RZ, 0x1f ;  /* 0x00001fff0e0a7589 */ /* 0x0004e200000e0000 */
[----:B-1----:R-:W-:-:S13]  /*0080*/  ISETP.NE.OR P0, PT, R5, RZ, !P0 ;  /* 0x000000ff0500720c */ /* 0x002fda0004705670 */
[----:B0-23--:R-:W-:Y:S05]  /*0090*/  @P0 BRA `(.L_x_1) ;  /* 0x0000000000200947 */ /* 0x00dfea0003800000 */
[----:B------:R-:W-:Y:S02]  /*00a0*/  ULDC.64 UR4, c[0x0][0x198] ;  /* 0x0000660000047ab9 */ /* 0x000fe40000000a00 */
[----:B------:R-:W-:Y:S02]  /*00b0*/  UIADD3 UR6, UP0, UR4, 0xf0, URZ ;  /* 0x000000f004067890 */ /* 0x000fe4000ff1e03f */
[----:B------:R-:W-:Y:S02]  /*00c0*/  UIADD3 UR4, UP1, UR4, 0x1f0, URZ ;  /* 0x000001f004047890 */ /* 0x000fe4000ff3e03f */
[----:B------:R-:W-:Y:S02]  /*00d0*/  UIADD3.X UR7, URZ, UR5, URZ, UP0, !UPT ;  /* 0x000000053f077290 */ /* 0x000fe400087fe43f */
[----:B------:R-:W-:-:S07]  /*00e0*/  UIADD3.X UR5, URZ, UR5, URZ, UP1, !UPT ;  /* 0x000000053f057290 */ /* 0x000fce0008ffe43f */
[----:B------:R0:W-:Y:S02]  /*00f0*/  UTMACCTL.PF [UR6] ;  /* 0x00000000060079b9 */ /* 0x0001e40008040000 */
[----:B------:R0:W-:Y:S02]  /*0100*/  UTMACCTL.PF [UR4] ;  /* 0x00000000040079b9 */ /* 0x0001e40008040000 */
[----:B0-----:R-:W-:Y:S01]  /*0110*/  NOP ;  /* 0x0000000000007918 */ /* 0x001fe20000000000 */
.L_x_1:
[----:B------:R-:W-:Y:S05]  /*0120*/  BSYNC B0 ;  /* 0x0000000000007941 */ /* 0x000fea0003800000 */
.L_x_0:
[----:B------:R-:W0:Y:S02]  /*0130*/  SHFL.IDX PT, R2, R0, RZ, 0x1f ;  /* 0x00001fff00027589 */ /* 0x000e2400000e0000 */
[----:B0-----:R-:W-:-:S13]  /*0140*/  ISETP.NE.AND P0, PT, R2, RZ, PT ;  /* 0x000000ff0200720c */ /* 0x001fda0003f05270 */
[----:B------:R-:W-:Y:S05]  /*0150*/  @P0 BRA `(.L_x_2) ;  /* 0x0000000000580947 */ /* 0x000fea0003800000 */
[----:B------:R-:W0:Y:S01]  /*0160*/  S2UR UR8, SR_CgaCtaId ;  /* 0x00000000000879c3 */ /* 0x000e220000008800 */
[----:B------:R-:W-:Y:S01]  /*0170*/  UMOV UR4, 0x400 ;  /* 0x0000040000047882 */ /* 0x000fe20000000000 */
[----:B------:R-:W-:Y:S01]  /*0180*/  UMOV UR5, 0x1 ;  /* 0x0000000100057882 */ /* 0x000fe20000000000 */
[----:B------:R-:W-:Y:S01]  /*0190*/  UMOV UR6, 0x100 ;  /* 0x0000010000067882 */ /* 0x000fe20000000000 */
[----:B------:R-:W-:Y:S01]  /*01a0*/  ELECT P0, URZ, PT ;  /* 0x00000000003f782f */ /* 0x000fe20003800000 */
[----:B------:R-:W-:-:S04]  /*01b0*/  UIADD3 UR6, -UR6, 0x100000, URZ ;  /* 0x0010000006067890 */ /* 0x000fc8000fffe13f */
[----:B------:R-:W-:Y:S02]  /*01c0*/  USHF.L.U32 UR7, UR6, 0xb, URZ ;  /* 0x0000000b06077899 */ /* 0x000fe4000800063f */
[----:B------:R-:W-:Y:S02]  /*01d0*/  USHF.L.U32 UR6, UR6, 0x1, URZ ;  /* 0x0000000106067899 */ /* 0x000fe4000800063f */
[----:B0-----:R-:W-:Y:S02]  /*01e0*/  ULEA UR8, UR8, UR4, 0x18 ;  /* 0x0000000408087291 */ /* 0x001fe4000f8ec03f */
[----:B------:R-:W-:-:S04]  /*01f0*/  UIADD3 UR4, -UR5, 0x100000, URZ ;  /* 0x0010000005047890 */ /* 0x000fc8000fffe13f */
[----:B------:R-:W-:Y:S02]  /*0200*/  USHF.L.U32 UR5, UR4, 0xb, URZ ;  /* 0x0000000b04057899 */ /* 0x000fe4000800063f */
[----:B------:R-:W-:Y:S01]  /*0210*/  USHF.L.U32 UR4, UR4, 0x1, URZ ;  /* 0x0000000104047899 */ /* 0x000fe2000800063f */
[----:B------:R-:W0:Y:S11]  /*0220*/  FENCE.VIEW.ASYNC.S ;  /* 0x00000000000073c6 */ /* 0x000e360000000000 */
[----:B0-----:R0:W1:Y:S01]  /*0230*/  SYNCS.EXCH.64 URZ, [UR8], UR4 ;  /* 0x00000004083f75b2 */ /* 0x0010620008000100 */
[----:B------:R0:W2:Y:S01]  /*0240*/  SYNCS.EXCH.64 URZ, [UR8+0x20], UR6 ;  /* 0x00002006083f75b2 */ /* 0x0000a20008000100 */
[----:B------:R0:W3:Y:S01]  /*0250*/  SYNCS.EXCH.64 URZ, [UR8+0x8], UR4 ;  /* 0x00000804083f75b2 */ /* 0x0000e20008000100 */
[----:B------:R0:W4:Y:S01]  /*0260*/  SYNCS.EXCH.64 URZ, [UR8+0x28], UR6 ;  /* 0x00002806083f75b2 */ /* 0x0001220008000100 */
[----:B------:R0:W0:Y:S01]  /*0270*/  SYNCS.EXCH.64 URZ, [UR8+0x10], UR4 ;  /* 0x00001004083f75b2 */ /* 0x0000220008000100 */
[----:B------:R0:W0:Y:S01]  /*0280*/  SYNCS.EXCH.64 URZ, [UR8+0x30], UR6 ;  /* 0x00003006083f75b2 */ /* 0x0000220008000100 */
[----:B------:R0:W0:Y:S01]  /*0290*/  SYNCS.EXCH.64 URZ, [UR8+0x18], UR4 ;  /* 0x00001804083f75b2 */ /* 0x0000220008000100 */
[----:B------:R0:W0:Y:S01]  /*02a0*/  SYNCS.EXCH.64 URZ, [UR8+0x38], UR6 ;  /* 0x00003806083f75b2 */ /* 0x0000220008000100 */
[----:B------:R-:W-:Y:S01]  /*02b0*/  NOP ;  /* 0x0000000000007918 */ /* 0x000fe20000000000 */
.L_x_2:
[----:B------:R-:W5:Y:S01]  /*02c0*/  SHFL.IDX PT, R0, R0, RZ, 0x1f ;  /* 0x00001fff00007589 */ /* 0x000f6200000e0000 */
[----:B------:R-:W-:Y:S01]  /*02d0*/  ELECT P0, URZ, PT ;  /* 0x00000000003f782f */ /* 0x000fe20003800000 */
[----:B------:R-:W1:Y:S01]  /*02e0*/  LDC R2, c[0x0][0x65c] ;  /* 0x00019700ff027b82 */ /* 0x000e620000000800 */
[----:B0-----:R-:W-:Y:S01]  /*02f0*/  UMOV UR4, 0x20 ;  /* 0x0000002000047882 */ /* 0x001fe20000000000 */
[----:B------:R-:W0:Y:S01]  /*0300*/  S2R R3, SR_CTAID.Y ;  /* 0x0000000000037919 */ /* 0x000e220000002600 */
[----:B------:R-:W-:Y:S01]  /*0310*/  NOP ;  /* 0x0000000000007918 */ /* 0x000fe20000000000 */
[----:B------:R-:W-:Y:S01]  /*0320*/  ISETP.NE.AND P2, PT, R10, RZ, PT ;  /* 0x000000ff0a00720c */ /* 0x000fe20003f45270 */
[----:B------:R-:W-:Y:S01]  /*0330*/  NOP ;  /* 0x0000000000007918 */ /* 0x000fe20000000000 */
[----:B------:R-:W2:Y:S01]  /*0340*/  S2R R6, SR_CTAID.X ;  /* 0x0000000000067919 */ /* 0x000ea20000002500 */
[----:B------:R-:W-:Y:S01]  /*0350*/  IMAD.MOV.U32 R7, RZ, RZ, RZ ;  /* 0x000000ffff077224 */ /* 0x000fe200078e00ff */
[----:B-----5:R-:W-:-:S02]  /*0360*/  ISETP.NE.OR P0, PT, R0, RZ, !P0 ;  /* 0x000000ff0000720c */ /* 0x020fc40004705670 */
[----:B-1----:R-:W-:-:S04]  /*0370*/  ISETP.NE.AND P3, PT, R2, 0x1, PT ;  /* 0x000000010200780c */ /* 0x002fc80003f65270 */
[----:B------:R-:W-:Y:S02]  /*0380*/  P2R R0, PR, RZ, 0x8 ;  /* 0x00000008ff007803 */ /* 0x000fe40000000000 */
[----:B------:R-:W-:-:S04]  /*0390*/  SHF.R.S32.HI R0, RZ, 0x1f, R5 ;  /* 0x0000001fff007819 */ /* 0x000fc80000011405 */
[----:B------:R-:W-:Y:S01]  /*03a0*/  LEA.HI R0, R0, R5, RZ, 0x2 ;  /* 0x0000000500007211 */ /* 0x000fe200078f10ff */
[----:B------:R-:W-:Y:S01]  /*03b0*/  VOTEU.ALL UP0, P0 ;  /* 0x00000000003f7886 */ /* 0x000fe20000000000 */
[----:B------:R-:W-:Y:S01]  /*03c0*/  VOTEU.ALL UP1, P0 ;  /* 0x00000000003f7886 */ /* 0x000fe20000020000 */
[----:B------:R-:W2:Y:S01]  /*03d0*/  @P3 LDC R17, c[0x0][0x10] ;  /* 0x00000400ff113b82 */ /* 0x000ea20000000800 */
[----:B------:R-:W-:Y:S01]  /*03e0*/  LOP3.LUT R0, R0, 0xfffffffc, RZ, 0xc0, !PT ;  /* 0xfffffffc00007812 */ /* 0x000fe200078ec0ff */
[----:B0-----:R-:W-:Y:S01]  /*03f0*/  @P3 IMAD.MOV.U32 R8, RZ, RZ, R3 ;  /* 0x000000ffff083224 */ /* 0x001fe200078e0003 */
[----:B------:R-:W-:Y:S01]  /*0400*/  @!UP0 UMOV UR6, 0x400 ;  /* 0x0000040000068882 */ /* 0x000fe20000000000 */
[----:B------:R-:W-:-:S04]  /*0410*/  @!UP0 UIADD3 UR4, -UR4, 0x100000, URZ ;  /* 0x0010000004048890 */ /* 0x000fc8000fffe13f */
[----:B------:R-:W-:Y:S02]  /*0420*/  @!UP0 USHF.L.U32 UR5, UR4, 0xb, URZ ;  /* 0x0000000b04058899 */ /* 0x000fe4000800063f */
[----:B------:R-:W-:Y:S01]  /*0430*/  @!UP0 USHF.L.U32 UR4, UR4, 0x1, URZ ;  /* 0x0000000104048899 */ /* 0x000fe2000800063f */
[----:B------:R-:W-:Y:S02]  /*0440*/  @P3 IMAD.MOV.U32 R9, RZ, RZ, RZ ;  /* 0x000000ffff093224 */ /* 0x000fe400078e00ff */
[----:B------:R-:W-:Y:S01]  /*0450*/  IMAD.IADD R0, R5, 0x1, -R0 ;  /* 0x0000000105007824 */ /* 0x000fe200078e0a00 */
[----:B------:R-:W0:Y:S01]  /*0460*/  @!UP0 S2UR UR7, SR_CgaCtaId ;  /* 0x00000000000789c3 */ /* 0x000e220000008800 */
[----:B------:R-:W-:-:S03]  /*0470*/  @P3 IMAD.MOV.U32 R5, RZ, RZ, RZ ;  /* 0x000000ffff053224 */ /* 0x000fc600078e00ff */
[----:B------:R-:W-:-:S04]  /*0480*/  ISETP.NE.AND P1, PT, R0, 0x3, PT ;  /* 0x000000030000780c */ /* 0x000fc80003f25270 */
[----:B------:R-:W1:Y:S01]  /*0490*/  @!P3 LDC R11, c[0x0][0xc] ;  /* 0x00000300ff0bbb82 */ /* 0x000e620000000800 */
[----:B--2---:R-:W-:-:S04]  /*04a0*/  @P3 IMAD.WIDE.U32 R16, R6, R17, R8 ;  /* 0x0000001106103225 */ /* 0x004fc800078e0008 */
[----:B------:R-:W-:Y:S01]  /*04b0*/  @P3 IMAD.IADD R17, R17, 0x1, R5 ;  /* 0x0000000111113824 */ /* 0x000fe200078e0205 */
[----:B------:R-:W-:Y:S01]  /*04c0*/  LOP3.LUT R5, R4, 0x7f, RZ, 0xc0, !PT ;  /* 0x0000007f04057812 */ /* 0x000fe200078ec0ff */
[----:B0-----:R-:W-:Y:S01]  /*04d0*/  @!UP0 ULEA UR8, UR7, UR6, 0x18 ;  /* 0x0000000607088291 */ /* 0x001fe2000f8ec03f */
[----:B------:R-:W-:Y:S02]  /*04e0*/  VOTEU.ALL UP0, P0 ;  /* 0x00000000003f7886 */ /* 0x000fe40000000000 */
[----:B------:R-:W-:Y:S01]  /*04f0*/  ULDC UR6, c[0x0][0xc] ;  /* 0x0000030000067ab9 */ /* 0x000fe20000000800 */
[----:B------:R-:W-:Y:S01]  /*0500*/  ISETP.EQ.OR P0, PT, R0, RZ, !P1 ;  /* 0x000000ff0000720c */ /* 0x000fe20004f02670 */
[----:B------:R-:W-:-:S03]  /*0510*/  ULDC UR7, c[0x0][0x10] ;  /* 0x0000040000077ab9 */ /* 0x000fc60000000800 */
[C---:B------:R-:W-:Y:S01]  /*0520*/  ISETP.EQ.AND P0, PT, R10.reuse, RZ, P0 ;  /* 0x000000ff0a00720c */ /* 0x040fe20000702270 */
[----:B------:R-:W-:Y:S02]  /*0530*/  VIADD R10, R10, 0xffffffff ;  /* 0xffffffff0a0a7836 */ /* 0x000fe40000000000 */
[----:B-1----:R-:W-:Y:S01]  /*0540*/  @!P3 IMAD.WIDE.U32 R8, R11, R3, R6 ;  /* 0x000000030b08b225 */ /* 0x002fe200078e0006 */
[----:B------:R-:W0:Y:S02]  /*0550*/  FENCE.VIEW.ASYNC.S ;  /* 0x00000000000073c6 */ /* 0x000e240000000000 */
[----:B0-----:R-:W3:Y:S01]  /*0560*/  @!UP0 SYNCS.EXCH.64 URZ, [UR8+0x50], UR4 ;  /* 0x00005004083f85b2 */ /* 0x001ee20008000100 */
[----:B------:R-:W-:Y:S02]  /*0570*/  SEL R18, RZ, 0x1, !P0 ;  /* 0x00000001ff127807 */ /* 0x000fe40004000000 */
[----:B------:R-:W-:Y:S01]  /*0580*/  ISETP.GE.U32.AND P1, PT, R10, 0x2, PT ;  /* 0x000000020a00780c */ /* 0x000fe20003f26070 */
[----:B------:R-:W-:-:S02]  /*0590*/  @!P3 IMAD.MOV.U32 R16, RZ, RZ, R8 ;  /* 0x000000ffff10b224 */ /* 0x000fc400078e0008 */
[----:B------:R-:W-:Y:S01]  /*05a0*/  @!P3 IMAD.MOV.U32 R17, RZ, RZ, R9 ;  /* 0x000000ffff11b224 */ /* 0x000fe200078e0009 */
[----:B------:R-:W-:Y:S01]  /*05b0*/  SEL R18, R18, 0x2, P1 ;  /* 0x0000000212127807 */ /* 0x000fe20000800000 */
[----:B------:R0:W3:Y:S01]  /*05c0*/  @!UP1 SYNCS.EXCH.64 URZ, [UR8+0x58], UR4 ;  /* 0x00005804083f95b2 */ /* 0x0000e20008000100 */
[----:B------:R-:W-:Y:S01]  /*05d0*/  NOP ;  /* 0x0000000000007918 */ /* 0x000fe20000000000 */
[----:B0-----:R-:W-:-:S03]  /*05e0*/  UIMAD.WIDE.U32 UR4, UR6, UR7, URZ ;  /* 0x00000007060472a5 */ /* 0x001fc6000f8e003f */
[----:B------:R-:W-:Y:S02]  /*05f0*/  ULDC UR6, c[0x0][0x14] ;  /* 0x0000050000067ab9 */ /* 0x000fe40000000800 */
[----:B------:R-:W-:Y:S02]  /*0600*/  UIMAD.WIDE.U32 UR38, UR4, UR6, URZ ;  /* 0x00000006042672a5 */ /* 0x000fe4000f8e003f */
[----:B------:R-:W-:-:S04]  /*0610*/  UIMAD UR41, UR5, UR6, URZ ;  /* 0x00000006052972a4 */ /* 0x000fc8000f8e023f */
[----:B------:R-:W-:Y:S01]  /*0620*/  UIADD3 UR41, UR39, UR41, URZ ;  /* 0x0000002927297290 */ /* 0x000fe2000fffe03f */
[----:B---34-:R-:W-:Y:S06]  /*0630*/  BAR.SYNC.DEFER_BLOCKING 0x0 ;  /* 0x0000000000007b1d */ /* 0x018fec0000010000 */
[----:B------:R-:W-:Y:S05]  /*0640*/  @!P2 BRA `(.L_x_3) ;  /* 0x000000600084a947 */ /* 0x000fea0003800000 */
[----:B------:R-:W-:-:S13]  /*0650*/  ISETP.GT.U32.AND P0, PT, R10, 0x1, PT ;  /* 0x000000010a00780c */ /* 0x000fda0003f04070 */
[----:B------:R-:W-:Y:S05]  /*0660*/  @P0 EXIT ;  /* 0x000000000000094d */ /* 0x000fea0003800000 */
[----:B------:R-:W-:Y:S01]  /*0670*/  ULDC.64 UR4, c[0x0][0x650] ;  /* 0x0001940000047ab9 */ /* 0x000fe20000000a00 */
[----:B------:R-:W-:Y:S01]  /*0680*/  PRMT R0, RZ, 0x7610, R0 ;  /* 0x00007610ff007816 */ /* 0x000fe20000000000 */
[----:B------:R-:W-:Y:S01]  /*0690*/  IMAD.MOV.U32 R101, RZ, RZ, -0x1 ;  /* 0xffffffffff657424 */ /* 0x000fe200078e00ff */
[----:B------:R-:W-:Y:S01]  /*06a0*/  ISETP.GE.U32.AND P0, PT, R16, UR4, PT ;  /* 0x0000000410007c0c */ /* 0x000fe2000bf06070 */
[----:B------:R-:W-:Y:S02]  /*06b0*/  IMAD.MOV.U32 R100, RZ, RZ, -0x1 ;  /* 0xffffffffff647424 */ /* 0x000fe400078e00ff */
[----:B------:R-:W-:Y:S01]  /*06c0*/  IMAD.MOV.U32 R99, RZ, RZ, -0x1 ;  /* 0xffffffffff637424 */ /* 0x000fe200078e00ff */
[----:B------:R-:W-:-:S13]  /*06d0*/  ISETP.GE.U32.AND.EX P0, PT, R17, UR5, PT, P0 ;  /* 0x0000000511007c0c */ /* 0x000fda000bf06100 */
[----:B------:R-:W-:Y:S05]  /*06e0*/  @P0 BRA `(.L_x_4) ;  /* 0x0000000400540947 */ /* 0x000fea0003800000 */
[----:B------:R-:W0:Y:S01]  /*06f0*/  LDC.64 R20, c[0x0][0x628] ;  /* 0x00018a00ff147b82 */ /* 0x000e220000000a00 */
[----:B------:R-:W-:Y:S02]  /*0700*/  IMAD.MOV.U32 R8, RZ, RZ, R16 ;  /* 0x000000ffff087224 */ /* 0x000fe400078e0010 */
[----:B------:R-:W-:-:S05]  /*0710*/  IMAD.MOV.U32 R9, RZ, RZ, R17 ;  /* 0x000000ffff097224 */ /* 0x000fca00078e0011 */
[----:B------:R-:W1:Y:S08]  /*0720*/  LDC R0, c[0x0][0x630] ;  /* 0x00018c00ff007b82 */ /* 0x000e700000000800 */
[----:B------:R-:W2:Y:S01]  /*0730*/  LDC.64 R22, c[0x0][0x620] ;  /* 0x00018800ff167b82 */ /* 0x000ea20000000a00 */
[----:B0-----:R-:W-:-:S04]  /*0740*/  ISETP.NE.U32.AND P0, PT, R20, RZ, PT ;  /* 0x000000ff1400720c */ /* 0x001fc80003f05070 */
[----:B------:R-:W-:-:S13]  /*0750*/  ISETP.NE.AND.EX P0, PT, R21, RZ, PT, P0 ;  /* 0x000000ff1500720c */ /* 0x000fda0003f05300 */
[----:B-12---:R-:W-:Y:S05]  /*0760*/  @!P0 BRA `(.L_x_5) ;  /* 0x0000000000288947 */ /* 0x006fea0003800000 */
[----:B------:R-:W0:Y:S02]  /*0770*/  LDC R13, c[0x0][0x634] ;  /* 0x00018d00ff0d7b82 */ /* 0x000e240000000800 */
[----:B0-----:R-:W-:-:S05]  /*0780*/  IADD3 R13, P0, R16, R13, RZ ;  /* 0x0000000d100d7210 */ /* 0x001fca0007f1e0ff */
[----:B------:R-:W-:-:S04]  /*0790*/  IMAD.X R15, RZ, RZ, R17, P0 ;  /* 0x000000ffff0f7224 */ /* 0x000fc800000e0611 */
[----:B------:R-:W-:-:S04]  /*07a0*/  IMAD.WIDE.U32 R8, R15, R20, RZ ;  /* 0x000000140f087225 */ /* 0x000fc800078e00ff */
[----:B------:R-:W-:-:S04]  /*07b0*/  IMAD.WIDE.U32 R10, P0, R13, R21, R8 ;  /* 0x000000150d0a7225 */ /* 0x000fc80007800008 */
[----:B------:R-:W-:-:S04]  /*07c0*/  IMAD.WIDE.U32 R8, R13, R20, RZ ;  /* 0x000000140d087225 */ /* 0x000fc800078e00ff */
[----:B------:R-:W-:Y:S01]  /*07d0*/  IMAD.X R13, RZ, RZ, RZ, P0 ;  /* 0x000000ffff0d7224 */ /* 0x000fe200000e06ff */
[----:B------:R-:W-:Y:S01]  /*07e0*/  IADD3 RZ, P0, R9, R10, RZ ;  /* 0x0000000a09ff7210 */ /* 0x000fe20007f1e0ff */
[----:B------:R-:W-:-:S04]  /*07f0*/  IMAD.MOV.U32 R12, RZ, RZ, R11 ;  /* 0x000000ffff0c7224 */ /* 0x000fc800078e000b */
[----:B------:R-:W-:-:S08]  /*0800*/  IMAD.WIDE.U32.X R8, R15, R21, R12, P0 ;  /* 0x000000150f087225 */ /* 0x000fd000000e040c */
.L_x_5:
[-CC-:B------:R-:W-:Y:S01]  /*0810*/  SHF.R.U64 R99, R8, R0.reuse, R9.reuse ;  /* 0x0000000008637219 */ /* 0x180fe20000001209 */
[----:B------:R-:W0:Y:S01]  /*0820*/  LDC R12, c[0x0][0x618] ;  /* 0x00018600ff0c7b82 */ /* 0x000e220000000800 */
[----:B------:R-:W-:Y:S01]  /*0830*/  SHF.R.U32.HI R7, RZ, R0, R9 ;  /* 0x00000000ff077219 */ /* 0x000fe20000011609 */
[----:B------:R-:W-:Y:S01]  /*0840*/  ULDC UR4, c[0x0][0x150] ;  /* 0x0000540000047ab9 */ /* 0x000fe20000000800 */
[----:B------:R-:W-:Y:S02]  /*0850*/  IADD3 R11, P0, RZ, -R99, RZ ;  /* 0x80000063ff0b7210 */ /* 0x000fe40007f1e0ff */
[----:B------:R-:W-:-:S03]  /*0860*/  I2FP.F32.U32 R0, R6 ;  /* 0x0000000600007245 */ /* 0x000fc60000201000 */
[----:B------:R-:W1:Y:S01]  /*0870*/  LDC.64 R30, c[0x0][0x640] ;  /* 0x00019000ff1e7b82 */ /* 0x000e620000000a00 */
[----:B------:R-:W-:Y:S02]  /*0880*/  IMAD.X R13, RZ, RZ, ~R7, P0 ;  /* 0x000000ffff0d7224 */ /* 0x000fe400000e0e07 */
[----:B------:R-:W-:Y:S01]  /*0890*/  FMUL R0, R0, UR4 ;  /* 0x0000000400007c20 */ /* 0x000fe20008400000 */
[----:B------:R-:W-:Y:S01]  /*08a0*/  IMAD.WIDE.U32 R8, R11, R22, R16 ;  /* 0x000000160b087225 */ /* 0x000fe200078e0010 */
[----:B------:R-:W-:-:S03]  /*08b0*/  ULDC UR4, c[0x0][0x154] ;  /* 0x0000550000047ab9 */ /* 0x000fc60000000800 */
[----:B------:R-:W-:Y:S01]  /*08c0*/  IMAD R10, R13, R22, RZ ;  /* 0x000000160d0a7224 */ /* 0x000fe200078e02ff */
[----:B------:R-:W2:Y:S01]  /*08d0*/  LDC R7, c[0x0][0x144] ;  /* 0x00005100ff077b82 */ /* 0x000ea20000000800 */
[----:B------:R-:W3:Y:S02]  /*08e0*/  F2I.U32.TRUNC.NTZ R0, R0 ;  /* 0x0000000000007305 */ /* 0x000ee4000020f000 */
[----:B------:R-:W-:-:S04]  /*08f0*/  IMAD R11, R11, R23, R10 ;  /* 0x000000170b0b7224 */ /* 0x000fc800078e020a */
[----:B------:R-:W-:Y:S01]  /*0900*/  IMAD.IADD R9, R9, 0x1, R11 ;  /* 0x0000000109097824 */ /* 0x000fe200078e020b */
[----:B------:R-:W4:Y:S01]  /*0910*/  LDC R24, c[0x0][0x608] ;  /* 0x00018200ff187b82 */ /* 0x000f220000000800 */
[----:B------:R-:W-:-:S03]  /*0920*/  IMAD.MOV.U32 R11, RZ, RZ, -0x1 ;  /* 0xffffffffff0b7424 */ /* 0x000fc600078e00ff */
[-CC-:B0-----:R-:W-:Y:S02]  /*0930*/  SHF.R.U64 R22, R8, R12.reuse, R9.reuse ;  /* 0x0000000c08167219 */ /* 0x181fe40000001209 */
[----:B------:R-:W-:Y:S02]  /*0940*/  I2FP.F32.U32 R8, R3 ;  /* 0x0000000300087245 */ /* 0x000fe40000201000 */
[----:B------:R-:W0:Y:S01]  /*0950*/  LDC R28, c[0x0][0x658] ;  /* 0x00019600ff1c7b82 */ /* 0x000e220000000800 */
[----:B-1----:R-:W-:Y:S01]  /*0960*/  ISETP.NE.U32.AND P0, PT, R30, RZ, PT ;  /* 0x000000ff1e00720c */ /* 0x002fe20003f05070 */
[----:B---3--:R-:W-:Y:S02]  /*0970*/  IMAD.MOV R10, RZ, RZ, -R0 ;  /* 0x000000ffff0a7224 */ /* 0x008fe400078e0a00 */
[----:B------:R-:W-:Y:S01]  /*0980*/  FMUL R8, R8, UR4 ;  /* 0x0000000408087c20 */ /* 0x000fe20008400000 */
[----:B------:R-:W-:Y:S02]  /*0990*/  SHF.R.U32.HI R9, RZ, R12, R9 ;  /* 0x0000000cff097219 */ /* 0x000fe40000011609 */
[----:B------:R-:W-:Y:S01]  /*09a0*/  ISETP.NE.AND.EX P0, PT, R31, RZ, PT, P0 ;  /* 0x000000ff1f00720c */ /* 0x000fe20003f05300 */
[----:B------:R1:W3:Y:S01]  /*09b0*/  F2I.U32.TRUNC.NTZ R15, R8 ;  /* 0x00000008000f7305 */ /* 0x0002e2000020f000 */
[----:B------:R-:W1:Y:S01]  /*09c0*/  LDC R20, c[0x0][0x148] ;  /* 0x00005200ff147b82 */ /* 0x000e620000000800 */
[----:B--2---:R-:W-:-:S07]  /*09d0*/  IMAD R0, R7, R10, R6 ;  /* 0x0000000a07007224 */ /* 0x004fce00078e0206 */
[----:B------:R-:W2:Y:S01]  /*09e0*/  LDC R26, c[0x0][0x600] ;  /* 0x00018000ff1a7b82 */ /* 0x000ea20000000800 */
[-CC-:B----4-:R-:W-:Y:S02]  /*09f0*/  SHF.R.U64 R32, R22, R24.reuse, R9.reuse ;  /* 0x0000001816207219 */ /* 0x190fe40000001209 */
[----:B------:R-:W-:Y:S01]  /*0a00*/  SHF.R.U32.HI R7, RZ, R24, R9 ;  /* 0x00000018ff077219 */ /* 0x000fe20000011609 */
[----:B------:R-:W-:-:S04]  /*0a10*/  IMAD.MOV.U32 R9, RZ, RZ, 0x1 ;  /* 0x00000001ff097424 */ /* 0x000fc800078e00ff */
[----:B------:R-:W4:Y:S01]  /*0a20*/  LDC R21, c[0x0][0x648] ;  /* 0x00019200ff157b82 */ /* 0x000f220000000800 */
[-C--:B0-----:R-:W-:Y:S02]  /*0a30*/  SHF.L.U32 R6, R11, R28.reuse, RZ ;  /* 0x0000001c0b067219 */ /* 0x081fe400000006ff */
[--C-:B------:R-:W-:Y:S02]  /*0a40*/  SHF.R.U64 R24, R32, R28, R7.reuse ;  /* 0x0000001c20187219 */ /* 0x100fe40000001207 */
[----:B------:R-:W-:Y:S02]  /*0a50*/  LOP3.LUT R13, RZ, R6, RZ, 0x33, !PT ;  /* 0x00000006ff0d7212 */ /* 0x000fe400078e33ff */
[-C--:B------:R-:W-:Y:S01]  /*0a60*/  SHF.R.U32.HI R7, RZ, R28.reuse, R7 ;  /* 0x0000001cff077219 */ /* 0x080fe20000011607 */
[----:B------:R-:W0:Y:S01]  /*0a70*/  LDC R23, c[0x0][0x638] ;  /* 0x00018e00ff177b82 */ /* 0x000e220000000800 */
[----:B------:R-:W-:Y:S01]  /*0a80*/  SHF.L.U32 R12, R9, R28, RZ ;  /* 0x0000001c090c7219 */ /* 0x000fe200000006ff */
[----:B------:R-:W-:-:S06]  /*0a90*/  IMAD.MOV.U32 R6, RZ, RZ, R24 ;  /* 0x000000ffff067224 */ /* 0x000fcc00078e0018 */
[----:B------:R-:W0:Y:S01]  /*0aa0*/  LDC R101, c[0x0][0x610] ;  /* 0x00018400ff657b82 */ /* 0x000e220000000800 */
[----:B-1-3--:R-:W-:Y:S05]  /*0ab0*/  @!P0 BRA `(.L_x_6) ;  /* 0x0000000000288947 */ /* 0x00afea0003800000 */
[----:B------:R-:W1:Y:S02]  /*0ac0*/  LDC R11, c[0x0][0x64c] ;  /* 0x00019300ff0b7b82 */ /* 0x000e640000000800 */
[----:B-1----:R-:W-:-:S05]  /*0ad0*/  IADD3 R11, P0, R24, R11, RZ ;  /* 0x0000000b180b7210 */ /* 0x002fca0007f1e0ff */
        /* <DEDUP_REMOVED lines=8> */
.L_x_6:
[----:B----4-:R-:W-:Y:S01]  /*0b60*/  SHF.R.U64 R6, R6, R21, R7 ;  /* 0x0000001506067219 */ /* 0x010fe20000001207 */
[----:B--2---:R-:W-:Y:S01]  /*0b70*/  VIADD R7, R26, 0xffffffff ;  /* 0xffffffff1a077836 */ /* 0x004fe20000000000 */
[----:B------:R-:W-:Y:S01]  /*0b80*/  LOP3.LUT R13, R32, R13, RZ, 0xc0, !PT ;  /* 0x0000000d200d7212 */ /* 0x000fe200078ec0ff */
[----:B------:R-:W-:Y:S02]  /*0b90*/  IMAD.MOV R15, RZ, RZ, -R15 ;  /* 0x000000ffff0f7224 */ /* 0x000fe400078e0a0f */
[----:B------:R-:W-:Y:S02]  /*0ba0*/  IMAD.MOV R8, RZ, RZ, -R6 ;  /* 0x000000ffff087224 */ /* 0x000fe400078e0a06 */
[----:B------:R-:W-:Y:S01]  /*0bb0*/  IMAD R13, R12, R6, R13 ;  /* 0x000000060c0d7224 */ /* 0x000fe200078e020d */
[----:B------:R-:W-:Y:S01]  /*0bc0*/  LOP3.LUT R6, R22, R7, RZ, 0xc0, !PT ;  /* 0x0000000716067212 */ /* 0x000fe200078ec0ff */
[----:B------:R-:W-:Y:S02]  /*0bd0*/  @P3 IMAD R0, R20, R15, R3 ;  /* 0x0000000f14003224 */ /* 0x000fe400078e0203 */
[----:B0-----:R-:W-:-:S02]  /*0be0*/  IMAD R3, R8, R23, R24 ;  /* 0x0000001708037224 */ /* 0x001fc400078e0218 */
[----:B------:R-:W-:Y:S02]  /*0bf0*/  IMAD R101, R13, R101, R0 ;  /* 0x000000650d657224 */ /* 0x000fe400078e0200 */
[----:B------:R-:W-:Y:S02]  /*0c00*/  IMAD R6, R3, R26, R6 ;  /* 0x0000001a03067224 */ /* 0x000fe400078e0206 */
[----:B------:R-:W-:-:S03]  /*0c10*/  IMAD.MOV.U32 R0, RZ, RZ, 0x1 ;  /* 0x00000001ff007424 */ /* 0x000fc600078e00ff */
[----:B------:R-:W-:Y:S02]  /*0c20*/  SEL R100, R6, R101, !P3 ;  /* 0x0000006506647207 */ /* 0x000fe40005800000 */
[----:B------:R-:W-:-:S07]  /*0c30*/  SEL R101, R101, R6, !P3 ;  /* 0x0000000665657207 */ /* 0x000fce0005800000 */
.L_x_4:
[----:B------:R-:W-:-:S08]  /*0c40*/  NOP ;  /* 0x0000000000007918 */ /* 0x000fd00000000000 */
[----:B------:R-:W0:Y:S02]  /*0c50*/  USETMAXREG.TRY_ALLOC.CTAPOOL UP0, 0xe8 ;  /* 0x000000e8000079c8 */ /* 0x000e240008000600 */
[----:B0-----:R-:W-:-:S13]  /*0c60*/  PLOP3.LUT P0, PT, PT, PT, UP0, 0x80, 0x0 ;  /* 0x000000000000781c */ /* 0x001fda0003f0f008 */
[----:B------:R-:W-:Y:S05]  /*0c70*/  @!P0 BRA `(.L_x_4) ;  /* 0xfffffffc00f08947 */ /* 0x000fea000383ffff */
[----:B------:R-:W-:Y:S01]  /*0c80*/  ULDC.64 UR4, c[0x0][0x598] ;  /* 0x0001660000047ab9 */ /* 0x000fe20000000a00 */
[----:B------:R-:W-:Y:S01]  /*0c90*/  ULDC.64 UR36, c[0x0][0x208] ;  /* 0x0000820000247ab9 */ /* 0x000fe20000000a00 */
[----:B------:R-:W-:-:S04]  /*0ca0*/  ISETP.NE.U32.AND P0, PT, RZ, UR4, PT ;  /* 0x00000004ff007c0c */ /* 0x000fc8000bf05070 */
[----:B------:R-:W-:-:S13]  /*0cb0*/  ISETP.NE.AND.EX P0, PT, RZ, UR5, PT, P0 ;  /* 0x00000005ff007c0c */ /* 0x000fda000bf05300 */
[----:B------:R-:W-:Y:S05]  /*0cc0*/  @!P0 BRA `(.L_x_7) ;  /* 0x00000000001c8947 */ /* 0x000fea0003800000 */
[----:B------:R-:W0:Y:S02]  /*0cd0*/  LDC.64 R6, c[0x0][0x598] ;  /* 0x00016600ff067b82 */ /* 0x000e240000000a00 */
[----:B0-----:R-:W2:Y:S02]  /*0ce0*/  LDG.E.64 R6, desc[UR36][R6.64] ;  /* 0x0000002406067981 */ /* 0x001ea4000c1e1b00 */
[----:B--2---:R-:W-:-:S04]  /*0cf0*/  ISETP.NE.U32.AND P0, PT, R6, RZ, PT ;  /* 0x000000ff0600720c */ /* 0x004fc80003f05070 */
[----:B------:R-:W-:-:S13]  /*0d00*/  ISETP.NE.AND.EX P0, PT, R7, RZ, PT, P0 ;  /* 0x000000ff0700720c */ /* 0x000fda0003f05300 */
[----:B------:R-:W-:Y:S05]  /*0d10*/  @!P0 BRA `(.L_x_7) ;  /* 0x0000000000088947 */ /* 0x000fea0003800000 */
[----:B------:R0:W5:Y:S01]  /*0d20*/  LD.E R19, desc[UR36][R6.64] ;  /* 0x0000002406137980 */ /* 0x000162000c101900 */
[----:B------:R-:W-:Y:S05]  /*0d30*/  BRA `(.L_x_8) ;  /* 0x0000000000247947 */ /* 0x000fea0003800000 */
.L_x_7:
[----:B------:R-:W-:Y:S02]  /*0d40*/  ULDC.64 UR4, c[0x0][0x588] ;  /* 0x0001620000047ab9 */ /* 0x000fe40000000a00 */
[----:B------:R-:W-:-:S04]  /*0d50*/  ISETP.NE.U32.AND P0, PT, RZ, UR4, PT ;  /* 0x00000004ff007c0c */ /* 0x000fc8000bf05070 */
[----:B------:R-:W-:-:S13]  /*0d60*/  ISETP.NE.AND.EX P0, PT, RZ, UR5, PT, P0 ;  /* 0x00000005ff007c0c */ /* 0x000fda000bf05300 */
[----:B------:R-:W-:Y:S05]  /*0d70*/  @!P0 BRA `(.L_x_9) ;  /* 0x00000000000c8947 */ /* 0x000fea0003800000 */
[----:B------:R-:W0:Y:S02]  /*0d80*/  LDC.64 R6, c[0x0][0x588] ;  /* 0x00016200ff067b82 */ /* 0x000e240000000a00 */
[----:B0-----:R1:W5:Y:S01]  /*0d90*/  LDG.E R19, desc[UR36][R6.64] ;  /* 0x0000002406137981 */ /* 0x001362000c1e1900 */
[----:B------:R-:W-:Y:S05]  /*0da0*/  BRA `(.L_x_8) ;  /* 0x0000000000087947 */ /* 0x000fea0003800000 */
.L_x_9:
[----:B------:R-:W-:Y:S02]  /*0db0*/  ULDC UR4, c[0x0][0x580] ;  /* 0x0001600000047ab9 */ /* 0x000fe40000000800 */
[----:B------:R-:W-:-:S07]  /*0dc0*/  IMAD.U32 R19, RZ, RZ, UR4 ;  /* 0x00000004ff137e24 */ /* 0x000fce000f8e00ff */
.L_x_8:
[----:B------:R-:W-:Y:S02]  /*0dd0*/  ULDC.64 UR4, c[0x0][0x5a0] ;  /* 0x0001680000047ab9 */ /* 0x000fe40000000a00 */
[----:B------:R-:W-:-:S04]  /*0de0*/  ISETP.NE.U32.AND P0, PT, RZ, UR4, PT ;  /* 0x00000004ff007c0c */ /* 0x000fc8000bf05070 */
[----:B------:R-:W-:-:S13]  /*0df0*/  ISETP.NE.AND.EX P0, PT, RZ, UR5, PT, P0 ;  /* 0x00000005ff007c0c */ /* 0x000fda000bf05300 */
[----:B------:R-:W-:Y:S05]  /*0e00*/  @!P0 BRA `(.L_x_10) ;  /* 0x00000000001c8947 */ /* 0x000fea0003800000 */
[----:B01----:R-:W0:Y:S02]  /*0e10*/  LDC.64 R6, c[0x0][0x5a0] ;  /* 0x00016800ff067b82 */ /* 0x003e240000000a00 */
[----:B0-----:R-:W2:Y:S02]  /*0e20*/  LDG.E.64 R6, desc[UR36][R6.64] ;  /* 0x0000002406067981 */ /* 0x001ea4000c1e1b00 */
[----:B--2---:R-:W-:-:S04]  /*0e30*/  ISETP.NE.U32.AND P0, PT, R6, RZ, PT ;  /* 0x000000ff0600720c */ /* 0x004fc80003f05070 */
[----:B------:R-:W-:-:S13]  /*0e40*/  ISETP.NE.AND.EX P0, PT, R7, RZ, PT, P0 ;  /* 0x000000ff0700720c */ /* 0x000fda0003f05300 */
[----:B------:R-:W-:Y:S05]  /*0e50*/  @!P0 BRA `(.L_x_10) ;  /* 0x0000000000088947 */ /* 0x000fea0003800000 */
[----:B------:R0:W5:Y:S01]  /*0e60*/  LD.E R88, desc[UR36][R6.64] ;  /* 0x0000002406587980 */ /* 0x000162000c101900 */
[----:B------:R-:W-:Y:S05]  /*0e70*/  BRA `(.L_x_11) ;  /* 0x0000000000247947 */ /* 0x000fea0003800000 */
.L_x_10:
[----:B------:R-:W-:Y:S02]  /*0e80*/  ULDC.64 UR4, c[0x0][0x590] ;  /* 0x0001640000047ab9 */ /* 0x000fe40000000a00 */
[----:B------:R-:W-:-:S04]  /*0e90*/  ISETP.NE.U32.AND P0, PT, RZ, UR4, PT ;  /* 0x00000004ff007c0c */ /* 0x000fc8000bf05070 */
[----:B------:R-:W-:-:S13]  /*0ea0*/  ISETP.NE.AND.EX P0, PT, RZ, UR5, PT, P0 ;  /* 0x00000005ff007c0c */ /* 0x000fda000bf05300 */
[----:B------:R-:W-:Y:S05]  /*0eb0*/  @!P0 BRA `(.L_x_12) ;  /* 0x00000000000c8947 */ /* 0x000fea0003800000 */
[----:B------:R-:W2:Y:S02]  /*0ec0*/  LDC.64 R88, c[0x0][0x590] ;  /* 0x00016400ff587b82 */ /* 0x000ea40000000a00 */
[----:B--2---:R2:W5:Y:S01]  /*0ed0*/  LDG.E R88, desc[UR36][R88.64] ;  /* 0x0000002458587981 */ /* 0x004562000c1e1900 */
[----:B------:R-:W-:Y:S05]  /*0ee0*/  BRA `(.L_x_11) ;  /* 0x0000000000087947 */ /* 0x000fea0003800000 */
.L_x_12:
[----:B------:R-:W-:Y:S02]  /*0ef0*/  ULDC UR4, c[0x0][0x584] ;  /* 0x0001610000047ab9 */ /* 0x000fe40000000800 */
[----:B------:R-:W-:-:S07]  /*0f00*/  IMAD.U32 R88, RZ, RZ, UR4 ;  /* 0x00000004ff587e24 */ /* 0x000fce000f8e00ff */
.L_x_11:
[----:B------:R-:W-:-:S13]  /*0f10*/  LOP3.LUT P0, RZ, R0, 0xff, RZ, 0xc0, !PT ;  /* 0x000000ff00ff7812 */ /* 0x000fda000780c0ff */
[----:B------:R-:W-:Y:S05]  /*0f20*/  @!P0 EXIT ;  /* 0x000000000000894d */ /* 0x000fea0003800000 */
[----:B------:R-:W3:Y:S01]  /*0f30*/  LDC R90, c[0x0][0x658] ;  /* 0x00019600ff5a7b82 */ /* 0x000ee20000000800 */
[----:B------:R-:W-:Y:S01]  /*0f40*/  LOP3.LUT R14, R14, 0x1, RZ, 0xc0, !PT ;  /* 0x000000010e0e7812 */ /* 0x000fe200078ec0ff */
[----:B------:R-:W-:Y:S01]  /*0f50*/  ULDC.64 UR6, c[0x0][0x288] ;  /* 0x0000a20000067ab9 */ /* 0x000fe20000000a00 */
[----:B------:R-:W-:Y:S01]  /*0f60*/  SHF.R.U32.HI R0, RZ, 0x2, R4 ;  /* 0x00000002ff007819 */ /* 0x000fe20000011604 */
[----:B------:R-:W-:Y:S01]  /*0f70*/  UIADD3 UR4, UR7, 0x7f, URZ ;  /* 0x0000007f07047890 */ /* 0x000fe2000fffe03f */
[----:B------:R-:W-:Y:S01]  /*0f80*/  SHF.R.U32.HI R5, RZ, 0x1, R5 ;  /* 0x00000001ff057819 */ /* 0x000fe20000011605 */
[----:B------:R-:W-:Y:S01]  /*0f90*/  IMAD.SHL.U32 R3, R14, 0x40, RZ ;  /* 0x000000400e037824 */ /* 0x000fe200078e00ff */
[----:B------:R-:W-:Y:S01]  /*0fa0*/  LOP3.LUT R0, R0, 0x7, RZ, 0xc0, !PT ;  /* 0x0000000700007812 */ /* 0x000fe200078ec0ff */
[----:B------:R-:W4:Y:S01]  /*0fb0*/  LDC.64 R92, c[0x0][0x5c8] ;  /* 0x00017200ff5c7b82 */ /* 0x000f220000000a00 */
[----:B------:R-:W-:Y:S01]  /*0fc0*/  USHF.R.S32.HI UR5, URZ, 0x1f, UR4 ;  /* 0x0000001f3f057899 */ /* 0x000fe20008011404 */
[----:B------:R-:W-:Y:S01]  /*0fd0*/  LOP3.LUT R5, R5, 0x30, RZ, 0xc0, !PT ;  /* 0x0000003005057812 */ /* 0x000fe200078ec0ff */
[----:B01----:R-:W-:Y:S01]  /*0fe0*/  IMAD.MOV.U32 R7, RZ, RZ, 0x1 ;  /* 0x00000001ff077424 */ /* 0x003fe200078e00ff */
[--C-:B------:R-:W-:Y:S01]  /*0ff0*/  LOP3.LUT R22, R3, 0x40, R0.reuse, 0xe2, !PT ;  /* 0x0000004003167812 */ /* 0x100fe200078ee200 */
[----:B------:R-:W-:Y:S01]  /*1000*/  ULEA.HI UR5, UR5, UR4, URZ, 0x7 ;  /* 0x0000000405057291 */ /* 0x000fe2000f8f383f */
[-C--:B------:R-:W-:Y:S01]  /*1010*/  IADD3 R3, RZ, -R5.reuse, -R0 ;  /* 0x80000005ff037210 */ /* 0x080fe20007ffe800 */
[----:B------:R-:W-:Y:S01]  /*1020*/  IMAD.U32 R6, RZ, RZ, UR6 ;  /* 0x00000006ff067e24 */ /* 0x000fe2000f8e00ff */
[----:B------:R-:W0:Y:S01]  /*1030*/  LDC R95, c[0x0][0x600] ;  /* 0x00018000ff5f7b82 */ /* 0x000e220000000800 */
[----:B------:R-:W-:Y:S01]  /*1040*/  LOP3.LUT R22, R22, R5, RZ, 0xfc, !PT ;  /* 0x0000000516167212 */ /* 0x000fe200078efcff */
[----:B------:R-:W-:Y:S01]  /*1050*/  IMAD.MOV.U32 R5, RZ, RZ, -0x1 ;  /* 0xffffffffff057424 */ /* 0x000fe200078e00ff */
[----:B------:R-:W-:Y:S01]  /*1060*/  USHF.R.S32.HI UR43, URZ, 0x7, UR5 ;  /* 0x000000073f2b7899 */ /* 0x000fe20008011405 */
[----:B--2---:R-:W-:Y:S01]  /*1070*/  LOP3.LUT R89, R4, 0x3, RZ, 0xc0, !PT ;  /* 0x0000000304597812 */ /* 0x004fe200078ec0ff */
[----:B------:R-:W-:Y:S01]  /*1080*/  IMAD R3, R14, -0x40, R3 ;  /* 0xffffffc00e037824 */ /* 0x000fe200078e0203 */
[----:B------:R-:W-:Y:S01]  /*1090*/  LOP3.LUT R94, R4, 0x80, RZ, 0xc0, !PT ;  /* 0x00000080045e7812 */ /* 0x000fe200078ec0ff */
[----:B------:R-:W-:Y:S01]  /*10a0*/  UISETP.LT.AND UP0, UPT, UR43, 0x1, UPT ;  /* 0x000000012b00788c */ /* 0x000fe2000bf01270 */
[-C--:B---3--:R-:W-:Y:S01]  /*10b0*/  SHF.L.U32 R5, R5, R90.reuse, RZ ;  /* 0x0000005a05057219 */ /* 0x088fe200000006ff */
[----:B------:R-:W-:Y:S01]  /*10c0*/  ULDC UR4, c[0x0][0x284] ;  /* 0x0000a10000047ab9 */ /* 0x000fe20000000800 */
[----:B------:R-:W-:Y:S01]  /*10d0*/  IMAD R89, R89, -0x2, R6 ;  /* 0xfffffffe59597824 */ /* 0x000fe200078e0206 */
[----:B------:R-:W-:Y:S01]  /*10e0*/  USEL UR44, UR43, 0x1, UP0 ;  /* 0x000000012b2c7887 */ /* 0x000fe20008000000 */
[----:B------:R-:W-:Y:S01]  /*10f0*/  SHF.L.U32 R90, R7, R90, RZ ;  /* 0x0000005a075a7219 */ /* 0x000fe200000006ff */
[----:B------:R-:W-:Y:S01]  /*1100*/  VIADD R97, R3, UR4 ;  /* 0x0000000403617c36 */ /* 0x000fe20008000000 */
[----:B------:R-:W-:Y:S01]  /*1110*/  LOP3.LUT R98, R18, 0x1, RZ, 0xfc, !PT ;  /* 0x0000000112627812 */ /* 0x000fe200078efcff */
[----:B------:R-:W-:Y:S01]  /*1120*/  IMAD.MOV.U32 R23, RZ, RZ, RZ ;  /* 0x000000ffff177224 */ /* 0x000fe200078e00ff */
[C---:B----4-:R-:W-:Y:S01]  /*1130*/  SHF.L.U64.HI R91, R92.reuse, 0x3, R93 ;  /* 0x000000035c5b7819 */ /* 0x050fe2000001025d */
[----:B------:R-:W-:Y:S01]  /*1140*/  IMAD.SHL.U32 R92, R92, 0x8, RZ ;  /* 0x000000085c5c7824 */ /* 0x000fe200078e00ff */
[----:B------:R-:W-:Y:S01]  /*1150*/  SHF.R.U32.HI R94, RZ, 0x7, R94 ;  /* 0x00000007ff5e7819 */ /* 0x000fe2000001165e */
[----:B------:R-:W-:Y:S01]  /*1160*/  IMAD.SHL.U32 R93, R4, 0x2, RZ ;  /* 0x00000002045d7824 */ /* 0x000fe200078e00ff */
[----:B------:R-:W-:Y:S01]  /*1170*/  LOP3.LUT R96, RZ, R5, RZ, 0x33, !PT ;  /* 0x00000005ff607212 */ /* 0x000fe200078e33ff */
[----:B------:R-:W-:Y:S01]  /*1180*/  UIADD3 UR44, UR43, -UR44, URZ ;  /* 0x8000002c2b2c7290 */ /* 0x000fe2000fffe03f */
[----:B------:R-:W-:Y:S01]  /*1190*/  UMOV UR40, URZ ;  /* 0x0000003f00287c82 */ /* 0x000fe20008000000 */
[----:B0-----:R-:W-:Y:S01]  /*11a0*/  VIADD R95, R95, 0xffffffff ;  /* 0xffffffff5f5f7836 */ /* 0x001fe20000000000 */
[----:B------:R-:W-:-:S09]  /*11b0*/  UMOV UR42, URZ ;  /* 0x0000003f002a7c82 */ /* 0x000fd20008000000 */
.L_x_158:
[----:B0-----:R-:W0:Y:S01]  /*11c0*/  SHFL.IDX PT, R0, R94, RZ, 0x1f ;  /* 0x00001fff5e007589 */ /* 0x001e2200000e0000 */
[----:B-1----:R-:W1:Y:S01]  /*11d0*/  S2UR UR7, SR_CgaCtaId ;  /* 0x00000000000779c3 */ /* 0x002e620000008800 */
[----:B------:R-:W-:Y:S01]  /*11e0*/  UMOV UR6, 0x400 ;  /* 0x0000040000067882 */ /* 0x000fe20000000000 */
[----:B0-----:R-:W-:Y:S01]  /*11f0*/  R2UR UR4, R0 ;  /* 0x00000000000472ca */ /* 0x001fe200000e0000 */
[----:B-1----:R-:W-:-:S12]  /*1200*/  ULEA UR46, UR7, UR6, 0x18 ;  /* 0x00000006072e7291 */ /* 0x002fd8000f8ec03f */
[----:B------:R-:W-:-:S04]  /*1210*/  ULEA.HI UR5, UR4, UR4, URZ, 0x1 ;  /* 0x0000000404057291 */ /* 0x000fc8000f8f083f */
[----:B------:R-:W-:-:S04]  /*1220*/  ULOP3.LUT UR5, UR5, 0x7fffe, URZ, 0xc0, !UPT ;  /* 0x0007fffe05057892 */ /* 0x000fc8000f8ec03f */
[----:B------:R-:W-:-:S03]  /*1230*/  UIADD3 UR5, UR4, -UR5, URZ ;  /* 0x8000000504057290 */ /* 0x000fc6000fffe03f */
[----:B------:R-:W-:Y:S01]  /*1240*/  ULDC UR4, c[0x0][0x28c] ;  /* 0x0000a30000047ab9 */ /* 0x000fe20000000800 */
[----:B------:R-:W-:Y:S01]  /*1250*/  ULEA UR5, UR5, UR46, 0xd ;  /* 0x0000002e05057291 */ /* 0x000fe2000f8e683f */
[----:B------:R-:W-:-:S03]  /*1260*/  ISETP.LT.AND P0, PT, RZ, UR4, PT ;  /* 0x00000004ff007c0c */ /* 0x000fc6000bf01270 */
[----:B------:R-:W-:-:S04]  /*1270*/  UIADD3 UR5, UR5, 0x100, URZ ;  /* 0x0000010005057890 */ /* 0x000fc8000fffe03f */
[----:B------:R-:W-:-:S04]  /*1280*/  USHF.R.U32.HI UR5, URZ, 0x4, UR5 ;  /* 0x000000043f057899 */ /* 0x000fc80008011605 */
[----:B------:R-:W-:-:S04]  /*1290*/  ULOP3.LUT UR5, UR5, 0x3fff, URZ, 0xc0, !UPT ;  /* 0x00003fff05057892 */ /* 0x000fc8000f8ec03f */
[----:B------:R-:W-:Y:S01]  /*12a0*/  ULOP3.LUT UR45, UR5, 0x10000, URZ, 0xfc, !UPT ;  /* 0x00010000052d7892 */ /* 0x000fe2000f8efc3f */
[----:B--2345:R-:W-:Y:S11]  /*12b0*/  @P0 BRA `(.L_x_13) ;  /* 0x0000000000400947 */ /* 0x03cff60003800000 */
[----:B------:R-:W-:Y:S01]  /*12c0*/  MOV R0, 0x0 ;  /* 0x0000000000007802 */ /* 0x000fe20000000f00 */
[----:B------:R-:W-:Y:S01]  /*12d0*/  ULDC.64 UR4, c[0x4][0x68] ;  /* 0x01001a0000047ab9 */ /* 0x000fe20000000a00 */
[----:B------:R-:W-:Y:S01]  /*12e0*/  ULDC.64 UR6, c[0x4][0x8] ;  /* 0x0100020000067ab9 */ /* 0x000fe20000000a00 */
[----:B------:R-:W-:Y:S01]  /*12f0*/  IMAD.U32 R4, RZ, RZ, UR4 ;  /* 0x00000004ff047e24 */ /* 0x000fe2000f8e00ff */
[----:B------:R0:W1:Y:S01]  /*1300*/  LDC.64 R14, c[0x4][R0] ;  /* 0x01000000000e7b82 */ /* 0x0000620000000a00 */
[----:B------:R-:W-:Y:S01]  /*1310*/  IMAD.U32 R5, RZ, RZ, UR5 ;  /* 0x00000005ff057e24 */ /* 0x000fe2000f8e00ff */
[----:B------:R-:W-:Y:S01]  /*1320*/  ULDC.64 UR4, c[0x4][0x70] ;  /* 0x01001c0000047ab9 */ /* 0x000fe20000000a00 */
[----:B------:R-:W-:Y:S02]  /*1330*/  IMAD.U32 R10, RZ, RZ, UR6 ;  /* 0x00000006ff0a7e24 */ /* 0x000fe4000f8e00ff */
[----:B------:R-:W-:Y:S02]  /*1340*/  IMAD.U32 R6, RZ, RZ, UR4 ;  /* 0x00000004ff067e24 */ /* 0x000fe4000f8e00ff */
[----:B------:R-:W-:-:S02]  /*1350*/  IMAD.U32 R7, RZ, RZ, UR5 ;  /* 0x00000005ff077e24 */ /* 0x000fc4000f8e00ff */
[----:B------:R-:W-:Y:S02]  /*1360*/  IMAD.U32 R11, RZ, RZ, UR7 ;  /* 0x00000007ff0b7e24 */ /* 0x000fe4000f8e00ff */
[----:B------:R-:W-:Y:S02]  /*1370*/  IMAD.MOV.U32 R8, RZ, RZ, 0x1e1 ;  /* 0x000001e1ff087424 */ /* 0x000fe400078e00ff */
[----:B------:R-:W-:Y:S02]  /*1380*/  IMAD.MOV.U32 R12, RZ, RZ, 0x1 ;  /* 0x00000001ff0c7424 */ /* 0x000fe400078e00ff */
[----:B0-----:R-:W-:-:S07]  /*1390*/  IMAD.MOV.U32 R13, RZ, RZ, RZ ;  /* 0x000000ffff0d7224 */ /* 0x001fce00078e00ff */
[----:B------:R-:W-:-:S07]  /*13a0*/  LEPC R20, `(.L_x_13) ;  /* 0x000000001014794e */ /* 0x000fce0000000000 */
[----:B-1---5:R-:W-:Y:S05]  /*13b0*/  CALL.ABS.NOINC R14 ;  /* 0x000000000e007343 */ /* 0x022fea0003c00000 */
.L_x_13:
[----:B------:R-:W-:-:S13]  /*13c0*/  ISETP.NE.AND P0, PT, R98, 0x3, PT ;  /* 0x000000036200780c */ /* 0x000fda0003f05270 */
[----:B------:R-:W-:Y:S05]  /*13d0*/  @!P0 BRA `(.L_x_14) ;  /* 0x0000000000048947 */ /* 0x000fea0003800000 */
[----:B------:R-:W-:Y:S01]  /*13e0*/  BPT.TRAP 0x1 ;  /* 0x000000040000795c */ /* 0x000fe20000300000 */
.L_x_14:
[----:B------:R-:W-:Y:S02]  /*13f0*/  IMAD.U32 R3, RZ, RZ, UR42 ;  /* 0x0000002aff037e24 */ /* 0x000fe4000f8e00ff */
[----:B------:R-:W-:-:S03]  /*1400*/  IMAD.U32 R0, RZ, RZ, UR40 ;  /* 0x00000028ff007e24 */ /* 0x000fc6000f8e00ff */
[----:B------:R-:W-:Y:S02]  /*1410*/  LEA R3, R3, UR46, 0x3 ;  /* 0x0000002e03037c11 */ /* 0x000fe4000f8e18ff */
[----:B------:R-:W-:-:S04]  /*1420*/  SHF.L.U32 R0, R0, 0x1f, RZ ;  /* 0x0000001f00007819 */ /* 0x000fc800000006ff */
[----:B------:R0:W1:Y:S01]  /*1430*/  SYNCS.PHASECHK.TRANS64.TRYWAIT P1, [R3+URZ], R0 ;  /* 0x00000000030075a7 */ /* 0x000062000802017f */
[----:B------:R-:W-:Y:S05]  /*1440*/  @!P0 BRA `(.L_x_15) ;  /* 0x0000000000048947 */ /* 0x000fea0003800000 */
[----:B------:R-:W-:Y:S01]  /*1450*/  BPT.TRAP 0x1 ;  /* 0x000000040000795c */ /* 0x000fe20000300000 */
.L_x_15:
[----:B------:R-:W-:-:S05]  /*1460*/  IMAD.U32 R4, RZ, RZ, UR44 ;  /* 0x0000002cff047e24 */ /* 0x000fca000f8e00ff */
[----:B------:R-:W-:Y:S01]  /*1470*/  ISETP.GE.AND P2, PT, R4, 0x1, PT ;  /* 0x000000010400780c */ /* 0x000fe20003f46270 */
[----:B-1----:R-:W-:-:S12]  /*1480*/  @P1 BRA `(.L_x_16) ;  /* 0x0000000000081947 */ /* 0x002fd80003800000 */
[----:B------:R-:W1:Y:S02]  /*1490*/  SYNCS.PHASECHK.TRANS64.TRYWAIT P1, [R3+URZ], R0 ;  /* 0x00000000030075a7 */ /* 0x000e64000802017f */
[----:B-1----:R-:W-:Y:S05]  /*14a0*/  @!P1 BRA `(.L_x_17) ;  /* 0x00000068008c9947 */ /* 0x002fea0003800000 */
.L_x_16:
[----:B------:R-:W-:Y:S05]  /*14b0*/  WARPSYNC.ALL ;  /* 0x0000000000007948 */ /* 0x000fea0003800000 */
[----:B------:R-:W-:Y:S01]  /*14c0*/  UIADD3 UR4, UR46, 0x20100, URZ ;  /* 0x000201002e047890 */ /* 0x000fe2000fffe03f */
[----:B------:R-:W-:Y:S01]  /*14d0*/  WARPGROUP.ARRIVE ;  /* 0x00000000000079c5 */ /* 0x000fe20000000000 */
[----:B------:R-:W-:Y:S02]  /*14e0*/  ULEA UR5, UR42, UR45, 0xb ;  /* 0x0000002d2a057291 */ /* 0x000fe4000f8e583f */
[----:B------:R-:W-:Y:S01]  /*14f0*/  USHF.R.U32.HI UR4, URZ, 0x4, UR4 ;  /* 0x000000043f047899 */ /* 0x000fe20008011604 */
[----:B------:R-:W-:Y:S01]  /*1500*/  UMOV UR9, 0x40000040 ;  /* 0x4000004000097882 */ /* 0x000fe20000000000 */
[----:B------:R-:W-:-:S02]  /*1510*/  UMOV UR11, 0x40000040 ;  /* 0x40000040000b7882 */ /* 0x000fc40000000000 */
[----:B------:R-:W-:Y:S01]  /*1520*/  ULOP3.LUT UR4, UR4, 0x3fff, URZ, 0xc0, !UPT ;  /* 0x00003fff04047892 */ /* 0x000fe2000f8ec03f */
[----:B------:R-:W-:-:S03]  /*1530*/  UMOV UR8, UR5 ;  /* 0x0000000500087c82 */ /* 0x000fc60008000000 */
[----:B------:R-:W-:-:S04]  /*1540*/  ULOP3.LUT UR4, UR4, 0x10000, URZ, 0xfc, !UPT ;  /* 0x0001000004047892 */ /* 0x000fc8000f8efc3f */
[----:B------:R-:W-:-:S07]  /*1550*/  ULEA UR6, UR42, UR4, 0xb ;  /* 0x000000042a067291 */ /* 0x000fce000f8e583f */
[----:B------:R-:W-:Y:S02]  /*1560*/  UMOV UR10, UR6 ;  /* 0x00000006000a7c82 */ /* 0x000fe40008000000 */
[----:B------:R-:W-:Y:S01]  /*1570*/  HGMMA.64x128x16.F32 R24, gdesc[UR8], RZ, !UPT, gsb0 ;  /* 0x01e00000081879f0 */ /* 0x000fe2000c0008ff */
[----:B------:R-:W-:Y:S02]  /*1580*/  UIADD3 UR8, UR5, 0x2, URZ ;  /* 0x0000000205087890 */ /* 0x000fe4000fffe03f */
[----:B------:R-:W-:Y:S01]  /*1590*/  UIADD3 UR10, UR6, 0x2, URZ ;  /* 0x00000002060a7890 */ /* 0x000fe2000fffe03f */
[----:B------:R-:W-:Y:S01]  /*15a0*/  UMOV UR9, 0x40000040 ;  /* 0x4000004000097882 */ /* 0x000fe20000000000 */
[----:B------:R-:W-:Y:S01]  /*15b0*/  UMOV UR11, 0x40000040 ;  /* 0x40000040000b7882 */ /* 0x000fe20000000000 */
[----:B------:R-:W-:Y:S02]  /*15c0*/  WARPGROUP.DEPBAR.LE gsb0, 0x0 ;  /* 0x00008000000079c5 */ /* 0x000fe40000010000 */
[----:B------:R-:W-:-:S06]  /*15d0*/  WARPGROUP.ARRIVE ;  /* 0x00000000000079c5 */ /* 0x000fcc0000000000 */
[----:B------:R-:W-:Y:S01]  /*15e0*/  HGMMA.64x128x16.F32 R24, gdesc[UR8], R24, gsb0 ;  /* 0x01e00000081879f0 */ /* 0x000fe20008000818 */
        /* <DEDUP_REMOVED lines=41> */
[----:B------:R-:W-:Y:S03]  /*1880*/  HGMMA.64x128x16.F32 R24, gdesc[UR8], R24, gsb0 ;  /* 0x01e00000081879f0 */ /* 0x000fe60008000818 */
[----:B------:R-:W-:Y:S02]  /*1890*/  WARPGROUP.DEPBAR.LE gsb0, 0x0 ;  /* 0x00008000000079c5 */ /* 0x000fe40000010000 */
[----:B------:R-:W-:Y:S05]  /*18a0*/  @!P2 BRA `(.L_x_18) ;  /* 0x00000004008ca947 */ /* 0x000fea0003800000 */
[----:B------:R-:W-:Y:S01]  /*18b0*/  UIADD3 UR5, UR42, 0x1, URZ ;  /* 0x000000012a057890 */ /* 0x000fe2000fffe03f */
[----:B01----:R-:W-:-:S03]  /*18c0*/  IMAD.U32 R0, RZ, RZ, UR44 ;  /* 0x0000002cff007e24 */ /* 0x003fc6000f8e00ff */
[----:B------:R-:W-:-:S04]  /*18d0*/  UISETP.NE.AND UP0, UPT, UR5, 0x4, UPT ;  /* 0x000000040500788c */ /* 0x000fc8000bf05270 */
[----:B------:R-:W-:Y:S02]  /*18e0*/  USEL UR6, URZ, 0x1, UP0 ;  /* 0x000000013f067887 */ /* 0x000fe40008000000 */
[----:B------:R-:W-:Y:S02]  /*18f0*/  USEL UR5, UR5, URZ, UP0 ;  /* 0x0000003f05057287 */ /* 0x000fe40008000000 */
[----:B------:R-:W-:-:S06]  /*1900*/  ULOP3.LUT UR6, UR40, UR6, URZ, 0x3c, !UPT ;  /* 0x0000000628067292 */ /* 0x000fcc000f8e3c3f */
[----:B------:R-:W-:Y:S01]  /*1910*/  IMAD.U32 R5, RZ, RZ, UR6 ;  /* 0x00000006ff057e24 */ /* 0x000fe2000f8e00ff */
[----:B------:R-:W-:-:S06]  /*1920*/  UMOV UR6, UR42 ;  /* 0x0000002a00067c82 */ /* 0x000fcc0008000000 */
.L_x_25:
[----:B01----:R-:W-:Y:S05]  /*1930*/  @!P0 BRA `(.L_x_19) ;  /* 0x0000000000048947 */ /* 0x003fea0003800000 */
[----:B------:R-:W-:Y:S01]  /*1940*/  BPT.TRAP 0x1 ;  /* 0x000000040000795c */ /* 0x000fe20000300000 */
.L_x_19:
[----:B------:R-:W0:Y:S01]  /*1950*/  S2UR UR8, SR_CgaCtaId ;  /* 0x00000000000879c3 */ /* 0x000e220000008800 */
[----:B------:R-:W-:Y:S01]  /*1960*/  UMOV UR7, 0x400 ;  /* 0x0000040000077882 */ /* 0x000fe20000000000 */
[----:B------:R-:W-:Y:S01]  /*1970*/  SHF.L.U32 R3, R5, 0x1f, RZ ;  /* 0x0000001f05037819 */ /* 0x000fe200000006ff */
[----:B0-----:R-:W-:-:S04]  /*1980*/  ULEA UR7, UR8, UR7, 0x18 ;  /* 0x0000000708077291 */ /* 0x001fc8000f8ec03f */
[----:B------:R-:W-:-:S09]  /*1990*/  ULEA UR8, UR5, UR7, 0x3 ;  /* 0x0000000705087291 */ /* 0x000fd2000f8e183f */
[----:B------:R0:W1:Y:S01]  /*19a0*/  SYNCS.PHASECHK.TRANS64.TRYWAIT P1, [UR8], R3 ;  /* 0x00000003ff0075a7 */ /* 0x0000620008020148 */
[----:B------:R-:W-:Y:S05]  /*19b0*/  @!P0 BRA `(.L_x_20) ;  /* 0x0000000000048947 */ /* 0x000fea0003800000 */
[----:B------:R-:W-:Y:S01]  /*19c0*/  BPT.TRAP 0x1 ;  /* 0x000000040000795c */ /* 0x000fe20000300000 */
.L_x_20:
[----:B-1----:R-:W-:Y:S05]  /*19d0*/  @P1 BRA `(.L_x_21) ;  /* 0x0000000000081947 */ /* 0x002fea0003800000 */
[----:B------:R-:W1:Y:S02]  /*19e0*/  SYNCS.PHASECHK.TRANS64.TRYWAIT P1, [UR8], R3 ;  /* 0x00000003ff0075a7 */ /* 0x000e640008020148 */
[----:B-1----:R-:W-:Y:S05]  /*19f0*/  @!P1 BRA `(.L_x_22) ;  /* 0x00000064004c9947 */ /* 0x002fea0003800000 */
.L_x_21:
[----:B------:R-:W-:Y:S01]  /*1a00*/  ULEA UR12, UR5, UR45, 0xb ;  /* 0x0000002d050c7291 */ /* 0x000fe2000f8e583f */
[----:B------:R-:W-:Y:S01]  /*1a10*/  WARPGROUP.ARRIVE ;  /* 0x00000000000079c5 */ /* 0x000fe20000000000 */
[----:B------:R-:W-:Y:S01]  /*1a20*/  ULEA UR13, UR5, UR4, 0xb ;  /* 0x00000004050d7291 */ /* 0x000fe2000f8e583f */
[----:B------:R-:W-:Y:S01]  /*1a30*/  UMOV UR9, 0x40000040 ;  /* 0x4000004000097882 */ /* 0x000fe20000000000 */
[----:B------:R-:W-:-:S03]  /*1a40*/  UMOV UR11, 0x40000040 ;  /* 0x40000040000b7882 */ /* 0x000fc60000000000 */
[----:B------:R-:W-:Y:S02]  /*1a50*/  UMOV UR8, UR12 ;  /* 0x0000000c00087c82 */ /* 0x000fe40008000000 */
[----:B------:R-:W-:Y:S02]  /*1a60*/  UMOV UR10, UR13 ;  /* 0x0000000d000a7c82 */ /* 0x000fe40008000000 */
[----:B------:R-:W-:Y:S01]  /*1a70*/  HGMMA.64x128x16.F32 R24, gdesc[UR8], R24, gsb0 ;  /* 0x01e00000081879f0 */ /* 0x000fe20008000818 */
[----:B------:R-:W-:Y:S02]  /*1a80*/  UIADD3 UR8, UR12, 0x2, URZ ;  /* 0x000000020c087890 */ /* 0x000fe4000fffe03f */
[----:B------:R-:W-:Y:S01]  /*1a90*/  UIADD3 UR10, UR13, 0x2, URZ ;  /* 0x000000020d0a7890 */ /* 0x000fe2000fffe03f */
[----:B------:R-:W-:Y:S01]  /*1aa0*/  UMOV UR9, 0x40000040 ;  /* 0x4000004000097882 */ /* 0x000fe20000000000 */
[----:B------:R-:W-:Y:S01]  /*1ab0*/  UMOV UR11, 0x40000040 ;  /* 0x40000040000b7882 */ /* 0x000fe20000000000 */
[----:B------:R-:W-:-:S02]  /*1ac0*/  WARPGROUP.DEPBAR.LE gsb0, 0x0 ;  /* 0x00008000000079c5 */ /* 0x000fc40000010000 */
        /* <DEDUP_REMOVED lines=46> */
[----:B------:R-:W-:Y:S01]  /*1db0*/  BPT.TRAP 0x1 ;  /* 0x000000040000795c */ /* 0x000fe20000300000 */
.L_x_23:
[----:B------:R-:W-:Y:S01]  /*1dc0*/  ULEA UR7, UR6, UR7, 0x3 ;  /* 0x0000000706077291 */ /* 0x000fe2000f8e183f */
[----:B------:R-:W-:-:S03]  /*1dd0*/  ISETP.GT.U32.AND P1, PT, R18, 0x1, PT ;  /* 0x000000011200780c */ /* 0x000fc60003f24070 */
[----:B------:R-:W-:-:S04]  /*1de0*/  UIADD3 UR7, UR7, 0x20, URZ ;  /* 0x0000002007077890 */ /* 0x000fc8000fffe03f */
[----:B------:R-:W-:-:S09]  /*1df0*/  UPRMT UR7, URZ, 0x654, UR7 ;  /* 0x000006543f077896 */ /* 0x000fd20008000007 */
[----:B------:R-:W-:Y:S01]  /*1e00*/  SYNCS.ARRIVE.TRANS64.RED.A1T0 RZ, [UR7], RZ ;  /* 0x000000ffffff79a7 */ /* 0x000fe20008100407 */
[----:B------:R-:W-:Y:S05]  /*1e10*/  @P1 BRA `(.L_x_24) ;  /* 0x0000000000041947 */ /* 0x000fea0003800000 */
[----:B------:R-:W-:Y:S01]  /*1e20*/  BPT.TRAP 0x1 ;  /* 0x000000040000795c */ /* 0x000fe20000300000 */
.L_x_24:
[----:B------:R-:W-:Y:S01]  /*1e30*/  UIADD3 UR5, UR5, 0x1, URZ ;  /* 0x0000000105057890 */ /* 0x000fe2000fffe03f */
[C---:B------:R-:W-:Y:S01]  /*1e40*/  ISETP.GT.AND P1, PT, R0.reuse, 0x1, PT ;  /* 0x000000010000780c */ /* 0x040fe20003f24270 */
[----:B------:R-:W-:Y:S01]  /*1e50*/  UIADD3 UR6, UR6, 0x1, URZ ;  /* 0x0000000106067890 */ /* 0x000fe2000fffe03f */
[----:B------:R-:W-:Y:S01]  /*1e60*/  VIADD R0, R0, 0xffffffff ;  /* 0xffffffff00007836 */ /* 0x000fe20000000000 */
[----:B------:R-:W-:Y:S02]  /*1e70*/  UISETP.NE.AND UP0, UPT, UR5, 0x4, UPT ;  /* 0x000000040500788c */ /* 0x000fe4000bf05270 */
[----:B------:R-:W-:Y:S02]  /*1e80*/  UISETP.NE.AND UP1, UPT, UR6, 0x4, UPT ;  /* 0x000000040600788c */ /* 0x000fe4000bf25270 */
[----:B------:R-:W-:Y:S02]  /*1e90*/  USEL UR7, URZ, 0x1, UP0 ;  /* 0x000000013f077887 */ /* 0x000fe40008000000 */
[----:B------:R-:W-:-:S02]  /*1ea0*/  USEL UR5, UR5, URZ, UP0 ;  /* 0x0000003f05057287 */ /* 0x000fc40008000000 */
[----:B------:R-:W-:Y:S02]  /*1eb0*/  USEL UR6, UR6, URZ, UP1 ;  /* 0x0000003f06067287 */ /* 0x000fe40008800000 */
[----:B------:R-:W-:Y:S01]  /*1ec0*/  LOP3.LUT R5, R5, UR7, RZ, 0x3c, !PT ;  /* 0x0000000705057c12 */ /* 0x000fe2000f8e3cff */
[----:B------:R-:W-:Y:S09]  /*1ed0*/  @P1 BRA `(.L_x_25) ;  /* 0xfffffff800941947 */ /* 0x000ff2000383ffff */
.L_x_18:
[----:B01----:R-:W0:Y:S02]  /*1ee0*/  LDC R0, c[0x0][0x28c] ;  /* 0x0000a300ff007b82 */ /* 0x003e240000000800 */
[----:B0-----:R-:W-:-:S13]  /*1ef0*/  ISETP.GE.AND P1, PT, R0, 0x1, PT ;  /* 0x000000010000780c */ /* 0x001fda0003f26270 */
[----:B------:R-:W-:Y:S05]  /*1f00*/  @!P1 BRA `(.L_x_26) ;  /* 0x0000000000389947 */ /* 0x000fea0003800000 */
[----:B------:R-:W-:Y:S05]  /*1f10*/  @!P0 BRA `(.L_x_27) ;  /* 0x0000000000048947 */ /* 0x000fea0003800000 */
[----:B------:R-:W-:Y:S01]  /*1f20*/  BPT.TRAP 0x1 ;  /* 0x000000040000795c */ /* 0x000fe20000300000 */
.L_x_27:
[----:B------:R-:W0:Y:S01]  /*1f30*/  S2UR UR6, SR_CgaCtaId ;  /* 0x00000000000679c3 */ /* 0x000e220000008800 */
[----:B------:R-:W-:Y:S01]  /*1f40*/  UIADD3 UR4, UR44, UR42, URZ ;  /* 0x0000002a2c047290 */ /* 0x000fe2000fffe03f */
[----:B------:R-:W-:Y:S01]  /*1f50*/  ISETP.GT.U32.AND P0, PT, R18, 0x1, PT ;  /* 0x000000011200780c */ /* 0x000fe20003f04070 */
[----:B------:R-:W-:Y:S02]  /*1f60*/  UMOV UR5, 0x400 ;  /* 0x0000040000057882 */ /* 0x000fe40000000000 */
[----:B------:R-:W-:-:S04]  /*1f70*/  USHF.L.U32 UR4, UR4, 0x3, URZ ;  /* 0x0000000304047899 */ /* 0x000fc8000800063f */
[----:B------:R-:W-:Y:S02]  /*1f80*/  ULOP3.LUT UR4, UR4, 0x18, URZ, 0xc0, !UPT ;  /* 0x0000001804047892 */ /* 0x000fe4000f8ec03f */
[----:B0-----:R-:W-:-:S04]  /*1f90*/  ULEA UR5, UR6, UR5, 0x18 ;  /* 0x0000000506057291 */ /* 0x001fc8000f8ec03f */
[----:B------:R-:W-:-:S04]  /*1fa0*/  UIADD3 UR4, UR5, 0x20, UR4 ;  /* 0x0000002005047890 */ /* 0x000fc8000fffe004 */
[----:B------:R-:W-:-:S09]  /*1fb0*/  UPRMT UR4, URZ, 0x654, UR4 ;  /* 0x000006543f047896 */ /* 0x000fd20008000004 */
[----:B------:R-:W-:Y:S01]  /*1fc0*/  SYNCS.ARRIVE.TRANS64.RED.A1T0 RZ, [UR4], RZ ;  /* 0x000000ffffff79a7 */ /* 0x000fe20008100404 */
[----:B------:R-:W-:Y:S05]  /*1fd0*/  @P0 BRA `(.L_x_26) ;  /* 0x0000000000040947 */ /* 0x000fea0003800000 */
[----:B------:R-:W-:Y:S01]  /*1fe0*/  BPT.TRAP 0x1 ;  /* 0x000000040000795c */ /* 0x000fe20000300000 */
.L_x_26:
[----:B------:R-:W-:Y:S01]  /*1ff0*/  IMAD.SHL.U32 R6, R100, 0x80, RZ ;  /* 0x0000008064067824 */ /* 0x000fe200078e00ff */
[----:B------:R-:W-:Y:S01]  /*2000*/  ULDC UR6, c[0x0][0x288] ;  /* 0x0000a20000067ab9 */ /* 0x000fe20000000800 */
[----:B------:R-:W-:Y:S01]  /*2010*/  SHF.R.S32.HI R11, RZ, 0x1f, R99 ;  /* 0x0000001fff0b7819 */ /* 0x000fe20000011463 */
[C---:B------:R-:W-:Y:S01]  /*2020*/  IMAD.SHL.U32 R10, R101.reuse, 0x80, RZ ;  /* 0x00000080650a7824 */ /* 0x040fe200078e00ff */
[----:B------:R-:W-:Y:S01]  /*2030*/  ULDC.64 UR4, c[0x0][0x5d0] ;  /* 0x0001740000047ab9 */ /* 0x000fe20000000a00 */
[C---:B------:R-:W-:Y:S01]  /*2040*/  LOP3.LUT R8, R6.reuse, 0x6, R93, 0xf8, !PT ;  /* 0x0000000606087812 */ /* 0x040fe200078ef85d */
[----:B------:R-:W-:Y:S01]  /*2050*/  IMAD.WIDE R100, R101, 0x80, R22 ;  /* 0x0000008065647825 */ /* 0x000fe200078e0216 */
[----:B------:R-:W-:Y:S01]  /*2060*/  ISETP.GE.AND P0, PT, R6, UR6, PT ;  /* 0x0000000606007c0c */ /* 0x000fe2000bf06270 */
[----:B------:R-:W-:Y:S01]  /*2070*/  ULDC UR6, c[0x0][0x284] ;  /* 0x0000a10000067ab9 */ /* 0x000fe20000000800 */
[----:B------:R-:W-:Y:S01]  /*2080*/  SHF.R.S32.HI R9, RZ, 0x1f, R8 ;  /* 0x0000001fff097819 */ /* 0x000fe20000011408 */
[----:B------:R-:W-:Y:S01]  /*2090*/  IMAD R0, R11, UR4, RZ ;  /* 0x000000040b007c24 */ /* 0x000fe2000f8e02ff */
[----:B------:R-:W-:-:S03]  /*20a0*/  ISETP.GE.OR P0, PT, R10, UR6, P0 ;  /* 0x000000060a007c0c */ /* 0x000fc60008706670 */
[C---:B------:R-:W-:Y:S02]  /*20b0*/  IMAD R3, R99.reuse, UR5, R0 ;  /* 0x0000000563037c24 */ /* 0x040fe4000f8e0200 */
[----:B------:R-:W-:Y:S01]  /*20c0*/  IMAD.WIDE.U32 R4, R99, UR4, R8 ;  /* 0x0000000463047c25 */ /* 0x000fe2000f8e0008 */
[----:B------:R-:W-:-:S03]  /*20d0*/  ULDC.64 UR4, c[0x0][0x5c8] ;  /* 0x0001720000047ab9 */ /* 0x000fc60000000a00 */
[----:B------:R-:W-:Y:S02]  /*20e0*/  IMAD R7, R101, UR4, RZ ;  /* 0x0000000465077c24 */ /* 0x000fe4000f8e02ff */
[----:B------:R-:W-:Y:S02]  /*20f0*/  IMAD.IADD R5, R5, 0x1, R3 ;  /* 0x0000000105057824 */ /* 0x000fe400078e0203 */
[C---:B------:R-:W-:Y:S02]  /*2100*/  IMAD R7, R100.reuse, UR5, R7 ;  /* 0x0000000564077c24 */ /* 0x040fe4000f8e0207 */
[----:B------:R-:W-:-:S04]  /*2110*/  IMAD.WIDE.U32 R102, R100, UR4, R4 ;  /* 0x0000000464667c25 */ /* 0x000fc8000f8e0004 */
[----:B------:R-:W-:Y:S01]  /*2120*/  IMAD.MOV.U32 R0, RZ, RZ, -0x1 ;  /* 0xffffffffff007424 */ /* 0x000fe200078e00ff */
[----:B------:R-:W-:Y:S06]  /*2130*/  @P0 BRA `(.L_x_28) ;  /* 0x00000040001c0947 */ /* 0x000fec0003800000 */
[----:B-----5:R-:W-:Y:S01]  /*2140*/  FSETP.NEU.AND P0, PT, R88, RZ, PT ;  /* 0x000000ff5800720b */ /* 0x020fe20003f0d000 */
[----:B------:R-:W-:Y:S01]  /*2150*/  IMAD.IADD R4, R89, 0x1, -R6 ;  /* 0x0000000159047824 */ /* 0x000fe200078e0a06 */
[----:B------:R-:W-:Y:S01]  /*2160*/  BSSY B0, `(.L_x_28) ;  /* 0x0000404000007945 */ /* 0x000fe20003800000 */
[----:B------:R-:W-:Y:S02]  /*2170*/  IMAD.IADD R3, R97, 0x1, -R10 ;  /* 0x0000000161037824 */ /* 0x000fe400078e0a0a */
[----:B------:R-:W-:Y:S01]  /*2180*/  IMAD.IADD R113, R103, 0x1, R7 ;  /* 0x0000000167717824 */ /* 0x000fe200078e0207 */
[----:B------:R-:W-:-:S04]  /*2190*/  ISETP.GT.AND P2, PT, R4, RZ, PT ;  /* 0x000000ff0400720c */ /* 0x000fc80003f44270 */
[----:B------:R-:W-:-:S03]  /*21a0*/  ISETP.GT.AND P1, PT, R3, RZ, P2 ;  /* 0x000000ff0300720c */ /* 0x000fc60001724270 */
[----:B------:R-:W-:Y:S10]  /*21b0*/  @!P0 BRA `(.L_x_29) ;  /* 0x0000002c00288947 */ /* 0x000ff40003800000 */
[----:B------:R-:W0:Y:S01]  /*21c0*/  LDC.64 R106, c[0x0][0x5b8] ;  /* 0x00016e00ff6a7b82 */ /* 0x000e220000000a00 */
[----:B------:R-:W-:-:S07]  /*21d0*/  ULDC.64 UR4, c[0x0][0x5c0] ;  /* 0x0001700000047ab9 */ /* 0x000fce0000000a00 */
[----:B------:R-:W1:Y:S08]  /*21e0*/  LDC.64 R108, c[0x0][0x5b0] ;  /* 0x00016c00ff6c7b82 */ /* 0x000e700000000a00 */
[----:B------:R-:W2:Y:S01]  /*21f0*/  LDC.64 R110, c[0x0][0x5a8] ;  /* 0x00016a00ff6e7b82 */ /* 0x000ea20000000a00 */
[-C--:B0-----:R-:W-:Y:S02]  /*2200*/  IMAD R6, R11, R106.reuse, RZ ;  /* 0x0000006a0b067224 */ /* 0x081fe400078e02ff */
[----:B------:R-:W-:-:S04]  /*2210*/  IMAD.WIDE.U32 R104, R99, R106, R8 ;  /* 0x0000006a63687225 */ /* 0x000fc800078e0008 */
[----:B------:R-:W-:Y:S02]  /*2220*/  IMAD R103, R99, R107, R6 ;  /* 0x0000006b63677224 */ /* 0x000fe400078e0206 */
[-C--:B-1----:R-:W-:Y:S02]  /*2230*/  IMAD R5, R101, R108.reuse, RZ ;  /* 0x0000006c65057224 */ /* 0x082fe400078e02ff */
[----:B------:R-:W-:Y:S02]  /*2240*/  IMAD.IADD R13, R105, 0x1, R103 ;  /* 0x00000001690d7824 */ /* 0x000fe400078e0267 */
[----:B------:R-:W-:Y:S02]  /*2250*/  IMAD.MOV.U32 R12, RZ, RZ, R104 ;  /* 0x000000ffff0c7224 */ /* 0x000fe400078e0068 */
[C---:B------:R-:W-:Y:S02]  /*2260*/  IMAD R107, R100.reuse, R109, R5 ;  /* 0x0000006d646b7224 */ /* 0x040fe400078e0205 */
[----:B------:R-:W-:-:S04]  /*2270*/  IMAD.WIDE.U32 R6, R100, R108, R12 ;  /* 0x0000006c64067225 */ /* 0x000fc800078e000c */
[----:B------:R-:W-:Y:S01]  /*2280*/  IMAD.IADD R5, R7, 0x1, R107 ;  /* 0x0000000107057824 */ /* 0x000fe200078e026b */
[----:B--2---:R-:W-:-:S04]  /*2290*/  LEA R14, P0, R6, R110, 0x1 ;  /* 0x0000006e060e7211 */ /* 0x004fc800078008ff */
[----:B------:R-:W-:-:S05]  /*22a0*/  LEA.HI.X R15, R6, R111, R5, 0x1, P0 ;  /* 0x0000006f060f7211 */ /* 0x000fca00000f0c05 */
[----:B------:R0:W2:Y:S01]  /*22b0*/  @P1 LDG.E.LTC128B.U16 R5, desc[UR36][R14.64] ;  /* 0x000000240e051981 */ /* 0x0000a2000c1e1520 */
[----:B------:R-:W-:Y:S01]  /*22c0*/  LEA R10, P0, R102, UR4, 0x1 ;  /* 0x00000004660a7c11 */ /* 0x000fe2000f8008ff */
[----:B------:R-:W-:Y:S01]  /*22d0*/  IMAD.WIDE.U32 R6, R100, R108, R8 ;  /* 0x0000006c64067225 */ /* 0x000fe200078e0008 */
[----:B------:R-:W-:Y:S03]  /*22e0*/  BSSY B1, `(.L_x_30) ;  /* 0x0000012000017945 */ /* 0x000fe60003800000 */
[----:B------:R-:W-:Y:S02]  /*22f0*/  IMAD.IADD R7, R107, 0x1, R7 ;  /* 0x000000016b077824 */ /* 0x000fe400078e0207 */
[----:B------:R-:W-:Y:S01]  /*2300*/  IMAD.WIDE.U32 R20, R99, R106, R6 ;  /* 0x0000006a63147225 */ /* 0x000fe200078e0006 */
[----:B0-----:R-:W-:-:S03]  /*2310*/  SHF.L.U64.HI R15, R108, 0x3, R109 ;  /* 0x000000036c0f7819 */ /* 0x001fc6000001026d */
[----:B------:R-:W-:Y:S01]  /*2320*/  IMAD.IADD R7, R103, 0x1, R21 ;  /* 0x0000000167077824 */ /* 0x000fe200078e0215 */
[----:B------:R-:W-:Y:S01]  /*2330*/  LEA R6, P4, R20, R110, 0x1 ;  /* 0x0000006e14067211 */ /* 0x000fe200078808ff */
[----:B------:R-:W-:-:S03]  /*2340*/  IMAD.SHL.U32 R14, R108, 0x8, RZ ;  /* 0x000000086c0e7824 */ /* 0x000fc600078e00ff */
[----:B------:R-:W-:Y:S01]  /*2350*/  LEA.HI.X R7, R20, R111, R7, 0x1, P4 ;  /* 0x0000006f14077211 */ /* 0x000fe200020f0c07 */
[----:B--2---:R-:W-:-:S05]  /*2360*/  HADD2.F32 R11, -RZ, R5.H0_H0 ;  /* 0x20000005ff0b7230 */ /* 0x004fca0000004100 */
[----:B------:R-:W-:-:S04]  /*2370*/  FMUL R11, R11, R88 ;  /* 0x000000580b0b7220 */ /* 0x000fc80000400000 */
[----:B------:R-:W-:Y:S01]  /*2380*/  FFMA R24, R24, R19, R11 ;  /* 0x0000001318187223 */ /* 0x000fe2000000000b */
[----:B------:R-:W-:Y:S02]  /*2390*/  LEA.HI.X R11, R102, UR5, R113, 0x1, P0 ;  /* 0x00000005660b7c11 */ /* 0x000fe400080f0c71 */
[----:B------:R-:W-:Y:S02]  /*23a0*/  ISETP.GT.AND P0, PT, R4, 0x1, PT ;  /* 0x000000010400780c */ /* 0x000fe40003f04270 */
[----:B------:R-:W-:Y:S02]  /*23b0*/  F2FP.F16.F32.PACK_AB R24, RZ, R24 ;  /* 0x00000018ff18723e */ /* 0x000fe400000000ff */
[----:B------:R-:W-:-:S03]  /*23c0*/  ISETP.GT.AND P3, PT, R3, RZ, P0 ;  /* 0x000000ff0300720c */ /* 0x000fc60000764270 */
[----:B------:R0:W-:Y:S10]  /*23d0*/  @P1 STG.E.U16 desc[UR36][R10.64], R24 ;  /* 0x000000180a001986 */ /* 0x0001f4000c101524 */
[----:B------:R-:W-:Y:S05]  /*23e0*/  @!P3 BRA `(.L_x_31) ;  /* 0x000000000004b947 */ /* 0x000fea0003800000 */
[----:B------:R1:W5:Y:S02]  /*23f0*/  LDG.E.LTC128B.U16 R5, desc[UR36][R6.64+0x2] ;  /* 0x0000022406057981 */ /* 0x000364000c1e1520 */
.L_x_31:
[----:B------:R-:W-:Y:S05]  /*2400*/  BSYNC B1 ;  /* 0x0000000000017941 */ /* 0x000fea0003800000 */
.L_x_30:
[----:B-----5:R-:W-:Y:S01]  /*2410*/  HADD2.F32 R101, -RZ, R5.H0_H0 ;  /* 0x20000005ff657230 */ /* 0x020fe20000004100 */
[----:B------:R-:W-:Y:S01]  /*2420*/  ISETP.GT.AND P2, PT, R3, 0x8, P2 ;  /* 0x000000080300780c */ /* 0x000fe20001744270 */
[----:B------:R-:W-:Y:S01]  /*2430*/  IMAD.WIDE.U32 R20, R100, R108, R14 ;  /* 0x0000006c64147225 */ /* 0x000fe200078e000e */
[----:B0-----:R-:W-:-:S03]  /*2440*/  PRMT R24, R5, 0x7610, R24 ;  /* 0x0000761005187816 */ /* 0x001fc60000000018 */
[----:B------:R-:W-:Y:S01]  /*2450*/  FMUL R12, R101, R88 ;  /* 0x00000058650c7220 */ /* 0x000fe20000400000 */
[----:B------:R-:W-:Y:S01]  /*2460*/  IMAD.IADD R107, R107, 0x1, R21 ;  /* 0x000000016b6b7824 */ /* 0x000fe200078e0215 */
[----:B------:R-:W-:Y:S02]  /*2470*/  IADD3 R104, P1, R104, R20, RZ ;  /* 0x0000001468687210 */ /* 0x000fe40007f3e0ff */
[----:B------:R-:W-:-:S03]  /*2480*/  FFMA R12, R25, R19, R12 ;  /* 0x00000013190c7223 */ /* 0x000fc6000000000c */
[----:B------:R-:W-:Y:S01]  /*2490*/  IMAD.X R13, R107, 0x1, R13, P1 ;  /* 0x000000016b0d7824 */ /* 0x000fe200008e060d */
[C---:B------:R-:W-:Y:S02]  /*24a0*/  LEA R14, P1, R104.reuse, R110, 0x1 ;  /* 0x0000006e680e7211 */ /* 0x040fe400078208ff */
[----:B------:R-:W-:Y:S02]  /*24b0*/  F2FP.F16.F32.PACK_AB R12, RZ, R12 ;  /* 0x0000000cff0c723e */ /* 0x000fe400000000ff */
[----:B------:R-:W-:Y:S02]  /*24c0*/  LEA.HI.X R15, R104, R111, R13, 0x1, P1 ;  /* 0x0000006f680f7211 */ /* 0x000fe400008f0c0d */
[----:B------:R-:W-:-:S05]  /*24d0*/  PRMT R21, R12, 0x7610, R21 ;  /* 0x000076100c157816 */ /* 0x000fca0000000015 */
[----:B------:R0:W-:Y:S04]  /*24e0*/  @P3 STG.E.U16 desc[UR36][R10.64+0x2], R21 ;  /* 0x000002150a003986 */ /* 0x0001e8000c101524 */
[----:B------:R-:W2:Y:S01]  /*24f0*/  @P2 LDG.E.LTC128B.U16 R24, desc[UR36][R14.64] ;  /* 0x000000240e182981 */ /* 0x000ea2000c1e1520 */
[----:B------:R-:W-:Y:S01]  /*2500*/  IADD3 R20, P1, R8, R20, RZ ;  /* 0x0000001408147210 */ /* 0x000fe20007f3e0ff */
[----:B------:R-:W-:Y:S01]  /*2510*/  BSSY B1, `(.L_x_32) ;  /* 0x0000011000017945 */ /* 0x000fe20003800000 */
[C---:B------:R-:W-:Y:S02]  /*2520*/  SHF.L.U64.HI R13, R92.reuse, 0x1, R91 ;  /* 0x000000015c0d7819 */ /* 0x040fe4000001025b */
[----:B------:R-:W-:Y:S01]  /*2530*/  ISETP.GT.AND P0, PT, R3, 0x8, P0 ;  /* 0x000000080300780c */ /* 0x000fe20000704270 */
[----:B0-----:R-:W-:Y:S01]  /*2540*/  IMAD.X R21, R9, 0x1, R107, P1 ;  /* 0x0000000109157824 */ /* 0x001fe200008e066b */
[----:B------:R-:W-:Y:S01]  /*2550*/  LEA R12, P1, R92, R10, 0x1 ;  /* 0x0000000a5c0c7211 */ /* 0x000fe200078208ff */
[----:B------:R-:W-:-:S04]  /*2560*/  IMAD.WIDE.U32 R20, R99, R106, R20 ;  /* 0x0000006a63147225 */ /* 0x000fc800078e0014 */
[----:B------:R-:W-:Y:S01]  /*2570*/  IMAD.X R13, R13, 0x1, R11, P1 ;  /* 0x000000010d0d7824 */ /* 0x000fe200008e060b */
[----:B------:R-:W-:Y:S01]  /*2580*/  LEA R8, P3, R20, R110, 0x1 ;  /* 0x0000006e14087211 */ /* 0x000fe200078608ff */
[----:B------:R-:W-:-:S05]  /*2590*/  IMAD.IADD R9, R103, 0x1, R21 ;  /* 0x0000000167097824 */ /* 0x000fca00078e0215 */
[----:B------:R-:W-:Y:S01]  /*25a0*/  LEA.HI.X R9, R20, R111, R9, 0x1, P3 ;  /* 0x0000006f14097211 */ /* 0x000fe200018f0c09 */
[----:B--2---:R-:W-:-:S05]  /*25b0*/  HADD2.F32 R5, -RZ, R24.H0_H0 ;  /* 0x20000018ff057230 */ /* 0x004fca0000004100 */
[----:B------:R-:W-:-:S04]  /*25c0*/  FMUL R5, R5, R88 ;  /* 0x0000005805057220 */ /* 0x000fc80000400000 */
[----:B------:R-:W-:-:S05]  /*25d0*/  FFMA R5, R26, R19, R5 ;  /* 0x000000131a057223 */ /* 0x000fca0000000005 */
[----:B------:R-:W-:-:S05]  /*25e0*/  F2FP.F16.F32.PACK_AB R5, RZ, R5 ;  /* 0x00000005ff05723e */ /* 0x000fca00000000ff */
[----:B------:R0:W-:Y:S01]  /*25f0*/  @P2 STG.E.U16 desc[UR36][R12.64], R5 ;  /* 0x000000050c002986 */ /* 0x0001e2000c101524 */
[----:B------:R-:W-:Y:S05]  /*2600*/  @!P0 BRA `(.L_x_33) ;  /* 0x0000000000048947 */ /* 0x000fea0003800000 */
[----:B------:R2:W5:Y:S02]  /*2610*/  LDG.E.LTC128B.U16 R24, desc[UR36][R8.64+0x2] ;  /* 0x0000022408187981 */ /* 0x000564000c1e1520 */
.L_x_33:
[----:B------:R-:W-:Y:S05]  /*2620*/  BSYNC B1 ;  /* 0x0000000000017941 */ /* 0x000fea0003800000 */
.L_x_32:
[----:B0----5:R-:W-:Y:S01]  /*2630*/  HADD2.F32 R5, -RZ, R24.H0_H0 ;  /* 0x20000018ff057230 */ /* 0x021fe20000004100 */
[----:B------:R-:W-:Y:S01]  /*2640*/  ISETP.GT.AND P1, PT, R4, 0x8, PT ;  /* 0x000000080400780c */ /* 0x000fe20003f24270 */
[----:B------:R-:W-:Y:S03]  /*2650*/  BSSY B1, `(.L_x_34) ;  /* 0x0000008000017945 */ /* 0x000fe60003800000 */
[----:B------:R-:W-:Y:S01]  /*2660*/  FMUL R14, R5, R88 ;  /* 0x00000058050e7220 */ /* 0x000fe20000400000 */
[----:B------:R-:W-:-:S03]  /*2670*/  ISETP.GT.AND P2, PT, R3, RZ, P1 ;  /* 0x000000ff0300720c */ /* 0x000fc60000f44270 */
[----:B------:R-:W-:-:S05]  /*2680*/  FFMA R14, R27, R19, R14 ;  /* 0x000000131b0e7223 */ /* 0x000fca000000000e */
[----:B------:R-:W-:-:S05]  /*2690*/  F2FP.F16.F32.PACK_AB R14, RZ, R14 ;  /* 0x0000000eff0e723e */ /* 0x000fca00000000ff */
[----:B------:R0:W-:Y:S01]  /*26a0*/  @P0 STG.E.U16 desc[UR36][R12.64+0x2], R14 ;  /* 0x0000020e0c000986 */ /* 0x0001e2000c101524 */
[----:B------:R-:W-:Y:S05]  /*26b0*/  @!P2 BRA `(.L_x_35) ;  /* 0x000000000004a947 */ /* 0x000fea0003800000 */
[----:B------:R3:W5:Y:S02]  /*26c0*/  LDG.E.LTC128B.U16 R24, desc[UR36][R6.64+0x10] ;  /* 0x0000102406187981 */ /* 0x000764000c1e1520 */
.L_x_35:
[----:B------:R-:W-:Y:S05]  /*26d0*/  BSYNC B1 ;  /* 0x0000000000017941 */ /* 0x000fea0003800000 */
.L_x_34:
[----:B-----5:R-:W-:Y:S01]  /*26e0*/  HADD2.F32 R5, -RZ, R24.H0_H0 ;  /* 0x20000018ff057230 */ /* 0x020fe20000004100 */
        /* <DEDUP_REMOVED lines=9> */
.L_x_37:
[----:B------:R-:W-:Y:S05]  /*2780*/  BSYNC B1 ;  /* 0x0000000000017941 */ /* 0x000fea0003800000 */
.L_x_36:
[----:B----45:R-:W-:Y:S01]  /*2790*/  HADD2.F32 R5, -RZ, R24.H0_H0 ;  /* 0x20000018ff057230 */ /* 0x030fe20000004100 */
[----:B------:R-:W-:Y:S01]  /*27a0*/  ISETP.GT.AND P1, PT, R3, 0x8, P1 ;  /* 0x000000080300780c */ /* 0x000fe20000f24270 */
[----:B------:R-:W-:Y:S03]  /*27b0*/  BSSY B1, `(.L_x_38) ;  /* 0x0000007000017945 */ /* 0x000fe60003800000 */
[----:B0-----:R-:W-:-:S04]  /*27c0*/  FMUL R14, R5, R88 ;  /* 0x00000058050e7220 */ /* 0x001fc80000400000 */
[----:B------:R-:W-:-:S05]  /*27d0*/  FFMA R14, R29, R19, R14 ;  /* 0x000000131d0e7223 */ /* 0x000fca000000000e */
[----:B------:R-:W-:-:S05]  /*27e0*/  F2FP.F16.F32.PACK_AB R14, RZ, R14 ;  /* 0x0000000eff0e723e */ /* 0x000fca00000000ff */
[----:B------:R0:W-:Y:S01]  /*27f0*/  @P3 STG.E.U16 desc[UR36][R10.64+0x12], R14 ;  /* 0x0000120e0a003986 */ /* 0x0001e2000c101524 */
[----:B------:R-:W-:Y:S05]  /*2800*/  @!P1 BRA `(.L_x_39) ;  /* 0x0000000000049947 */ /* 0x000fea0003800000 */
[----:B------:R4:W5:Y:S02]  /*2810*/  LDG.E.LTC128B.U16 R24, desc[UR36][R8.64+0x10] ;  /* 0x0000102408187981 */ /* 0x000964000c1e1520 */
.L_x_39:
[----:B------:R-:W-:Y:S05]  /*2820*/  BSYNC B1 ;  /* 0x0000000000017941 */ /* 0x000fea0003800000 */
.L_x_38:
[----:B-----5:R-:W-:Y:S01]  /*2830*/  HADD2.F32 R5, -RZ, R24.H0_H0 ;  /* 0x20000018ff057230 */ /* 0x020fe20000004100 */
[----:B------:R-:W-:Y:S01]  /*2840*/  ISETP.GT.AND P0, PT, R3, 0x8, P0 ;  /* 0x000000080300780c */ /* 0x000fe20000704270 */
[----:B------:R-:W-:Y:S03]  /*2850*/  BSSY B1, `(.L_x_40) ;  /* 0x0000007000017945 */ /* 0x000fe60003800000 */
[----:B------:R-:W-:-:S04]  /*2860*/  FMUL R5, R5, R88 ;  /* 0x0000005805057220 */ /* 0x000fc80000400000 */
[----:B------:R-:W-:-:S05]  /*2870*/  FFMA R5, R30, R19, R5 ;  /* 0x000000131e057223 */ /* 0x000fca0000000005 */
[----:B------:R-:W-:-:S05]  /*2880*/  F2FP.F16.F32.PACK_AB R5, RZ, R5 ;  /* 0x00000005ff05723e */ /* 0x000fca00000000ff */
[----:B------:R0:W-:Y:S01]  /*2890*/  @P1 STG.E.U16 desc[UR36][R12.64+0x10], R5 ;  /* 0x000010050c001986 */ /* 0x0001e2000c101524 */
[----:B------:R-:W-:Y:S05]  /*28a0*/  @!P0 BRA `(.L_x_41) ;  /* 0x0000000000048947 */ /* 0x000fea0003800000 */
[----:B------:R0:W5:Y:S02]  /*28b0*/  LDG.E.LTC128B.U16 R24, desc[UR36][R8.64+0x12] ;  /* 0x0000122408187981 */ /* 0x000164000c1e1520 */
.L_x_41:
[----:B------:R-:W-:Y:S05]  /*28c0*/  BSYNC B1 ;  /* 0x0000000000017941 */ /* 0x000fea0003800000 */
.L_x_40:
        /* <DEDUP_REMOVED lines=10> */
.L_x_43:
[----:B------:R-:W-:Y:S05]  /*2970*/  BSYNC B1 ;  /* 0x0000000000017941 */ /* 0x000fea0003800000 */
.L_x_42:
        /* <DEDUP_REMOVED lines=10> */
.L_x_45:
[----:B------:R-:W-:Y:S05]  /*2a20*/  BSYNC B1 ;  /* 0x0000000000017941 */ /* 0x000fea0003800000 */
.L_x_44:
[----:B0----5:R-:W-:Y:S01]  /*2a30*/  HADD2.F32 R5, -RZ, R24.H0_H0 ;  /* 0x20000018ff057230 */ /* 0x021fe20000004100 */
        /* <DEDUP_REMOVED lines=8> */
.L_x_47:
[----:B------:R-:W-:Y:S05]  /*2ac0*/  BSYNC B1 ;  /* 0x0000000000017941 */ /* 0x000fea0003800000 */
.L_x_46:
        /* <DEDUP_REMOVED lines=9> */
.L_x_49:
[----:B------:R-:W-:Y:S05]  /*2b60*/  BSYNC B1 ;  /* 0x0000000000017941 */ /* 0x000fea0003800000 */
.L_x_48:
        /* <DEDUP_REMOVED lines=10> */
.L_x_51:
[----:B------:R-:W-:Y:S05]  /*2c10*/  BSYNC B1 ;  /* 0x0000000000017941 */ /* 0x000fea0003800000 */
.L_x_50:
        /* <DEDUP_REMOVED lines=10> */
.L_x_53:
[----:B------:R-:W-:Y:S05]  /*2cc0*/  BSYNC B1 ;  /* 0x0000000000017941 */ /* 0x000fea0003800000 */
.L_x_52:
        /* <DEDUP_REMOVED lines=9> */
.L_x_55:
[----:B------:R-:W-:Y:S05]  /*2d60*/  BSYNC B1 ;  /* 0x0000000000017941 */ /* 0x000fea0003800000 */
.L_x_54:
        /* <DEDUP_REMOVED lines=9> */
.L_x_57:
[----:B------:R-:W-:Y:S05]  /*2e00*/  BSYNC B1 ;  /* 0x0000000000017941 */ /* 0x000fea0003800000 */
.L_x_56:
        /* <DEDUP_REMOVED lines=10> */
.L_x_59:
[----:B------:R-:W-:Y:S05]  /*2eb0*/  BSYNC B1 ;  /* 0x0000000000017941 */ /* 0x000fea0003800000 */
.L_x_58:
        /* <DEDUP_REMOVED lines=10> */
.L_x_61:
[----:B------:R-:W-:Y:S05]  /*2f60*/  BSYNC B1 ;  /* 0x0000000000017941 */ /* 0x000fea0003800000 */
.L_x_60:
        /* <DEDUP_REMOVED lines=9> */
.L_x_63:
[----:B------:R-:W-:Y:S05]  /*3000*/  BSYNC B1 ;  /* 0x0000000000017941 */ /* 0x000fea0003800000 */
.L_x_62:
        /* <DEDUP_REMOVED lines=9> */
.L_x_65:
[----:B------:R-:W-:Y:S05]  /*30a0*/  BSYNC B1 ;  /* 0x0000000000017941 */ /* 0x000fea0003800000 */
.L_x_64:
        /* <DEDUP_REMOVED lines=10> */
.L_x_67:
[----:B------:R-:W-:Y:S05]  /*3150*/  BSYNC B1 ;  /* 0x0000000000017941 */ /* 0x000fea0003800000 */
.L_x_66:
        /* <DEDUP_REMOVED lines=10> */
.L_x_69:
[----:B------:R-:W-:Y:S05]  /*3200*/  BSYNC B1 ;  /* 0x0000000000017941 */ /* 0x000fea0003800000 */
.L_x_68:
        /* <DEDUP_REMOVED lines=9> */
.L_x_71:
[----:B------:R-:W-:Y:S05]  /*32a0*/  BSYNC B1 ;  /* 0x0000000000017941 */ /* 0x000fea0003800000 */
.L_x_70:
        /* <DEDUP_REMOVED lines=9> */
.L_x_73:
[----:B------:R-:W-:Y:S05]  /*3340*/  BSYNC B1 ;  /* 0x0000000000017941 */ /* 0x000fea0003800000 */
.L_x_72:
        /* <DEDUP_REMOVED lines=10> */
.L_x_75:
[----:B------:R-:W-:Y:S05]  /*33f0*/  BSYNC B1 ;  /* 0x0000000000017941 */ /* 0x000fea0003800000 */
.L_x_74:
        /* <DEDUP_REMOVED lines=10> */
.L_x_77:
[----:B------:R-:W-:Y:S05]  /*34a0*/  BSYNC B1 ;  /* 0x0000000000017941 */ /* 0x000fea0003800000 */
.L_x_76:
        /* <DEDUP_REMOVED lines=9> */
.L_x_79:
[----:B------:R-:W-:Y:S05]  /*3540*/  BSYNC B1 ;  /* 0x0000000000017941 */ /* 0x000fea0003800000 */
.L_x_78:
        /* <DEDUP_REMOVED lines=9> */
.L_x_81:
[----:B------:R-:W-:Y:S05]  /*35e0*/  BSYNC B1 ;  /* 0x0000000000017941 */ /* 0x000fea0003800000 */
.L_x_80:
        /* <DEDUP_REMOVED lines=10> */
.L_x_83:
[----:B------:R-:W-:Y:S05]  /*3690*/  BSYNC B1 ;  /* 0x0000000000017941 */ /* 0x000fea0003800000 */
.L_x_82:
        /* <DEDUP_REMOVED lines=10> */
.L_x_85:
[----:B------:R-:W-:Y:S05]  /*3740*/  BSYNC B1 ;  /* 0x0000000000017941 */ /* 0x000fea0003800000 */
.L_x_84:
        /* <DEDUP_REMOVED lines=9> */
.L_x_87:
[----:B------:R-:W-:Y:S05]  /*37e0*/  BSYNC B1 ;  /* 0x0000000000017941 */ /* 0x000fea0003800000 */
.L_x_86:
        /* <DEDUP_REMOVED lines=9> */
.L_x_89:
[----:B------:R-:W-:Y:S05]  /*3880*/  BSYNC B1 ;  /* 0x0000000000017941 */ /* 0x000fea0003800000 */
.L_x_88:
        /* <DEDUP_REMOVED lines=10> */
.L_x_91:
[----:B------:R-:W-:Y:S05]  /*3930*/  BSYNC B1 ;  /* 0x0000000000017941 */ /* 0x000fea0003800000 */
.L_x_90:
        /* <DEDUP_REMOVED lines=10> */
.L_x_93:
[----:B------:R-:W-:Y:S05]  /*39e0*/  BSYNC B1 ;  /* 0x0000000000017941 */ /* 0x000fea0003800000 */
.L_x_92:
        /* <DEDUP_REMOVED lines=9> */
.L_x_95:
[----:B------:R-:W-:Y:S05]  /*3a80*/  BSYNC B1 ;  /* 0x0000000000017941 */ /* 0x000fea0003800000 */
.L_x_94:
        /* <DEDUP_REMOVED lines=9> */
.L_x_97:
[----:B------:R-:W-:Y:S05]  /*3b20*/  BSYNC B1 ;  /* 0x0000000000017941 */ /* 0x000fea0003800000 */
.L_x_96:
        /* <DEDUP_REMOVED lines=10> */
.L_x_99:
[----:B------:R-:W-:Y:S05]  /*3bd0*/  BSYNC B1 ;  /* 0x0000000000017941 */ /* 0x000fea0003800000 */
.L_x_98:
        /* <DEDUP_REMOVED lines=10> */
.L_x_101:
[----:B------:R-:W-:Y:S05]  /*3c80*/  BSYNC B1 ;  /* 0x0000000000017941 */ /* 0x000fea0003800000 */
.L_x_100:
        /* <DEDUP_REMOVED lines=9> */
.L_x_103:
[----:B------:R-:W-:Y:S05]  /*3d20*/  BSYNC B1 ;  /* 0x0000000000017941 */ /* 0x000fea0003800000 */
.L_x_102:
        /* <DEDUP_REMOVED lines=9> */
.L_x_105:
[----:B------:R-:W-:Y:S05]  /*3dc0*/  BSYNC B1 ;  /* 0x0000000000017941 */ /* 0x000fea0003800000 */
.L_x_104:
        /* <DEDUP_REMOVED lines=10> */
.L_x_107:
[----:B------:R-:W-:Y:S05]  /*3e70*/  BSYNC B1 ;  /* 0x0000000000017941 */ /* 0x000fea0003800000 */
.L_x_106:
        /* <DEDUP_REMOVED lines=10> */
.L_x_109:
[----:B------:R-:W-:Y:S05]  /*3f20*/  BSYNC B1 ;  /* 0x0000000000017941 */ /* 0x000fea0003800000 */
.L_x_108:
        /* <DEDUP_REMOVED lines=9> */
.L_x_111:
[----:B------:R-:W-:Y:S05]  /*3fc0*/  BSYNC B1 ;  /* 0x0000000000017941 */ /* 0x000fea0003800000 */
.L_x_110:
        /* <DEDUP_REMOVED lines=9> */
.L_x_113:
[----:B------:R-:W-:Y:S05]  /*4060*/  BSYNC B1 ;  /* 0x0000000000017941 */ /* 0x000fea0003800000 */
.L_x_112:
        /* <DEDUP_REMOVED lines=10> */
.L_x_115:
[----:B------:R-:W-:Y:S05]  /*4110*/  BSYNC B1 ;  /* 0x0000000000017941 */ /* 0x000fea0003800000 */
.L_x_114:
        /* <DEDUP_REMOVED lines=10> */
.L_x_117:
[----:B------:R-:W-:Y:S05]  /*41c0*/  BSYNC B1 ;  /* 0x0000000000017941 */ /* 0x000fea0003800000 */
.L_x_116:
        /* <DEDUP_REMOVED lines=9> */
.L_x_119:
[----:B------:R-:W-:Y:S05]  /*4260*/  BSYNC B1 ;  /* 0x0000000000017941 */ /* 0x000fea0003800000 */
.L_x_118:
        /* <DEDUP_REMOVED lines=9> */
.L_x_121:
[----:B------:R-:W-:Y:S05]  /*4300*/  BSYNC B1 ;  /* 0x0000000000017941 */ /* 0x000fea0003800000 */
.L_x_120:
        /* <DEDUP_REMOVED lines=10> */
.L_x_123:
[----:B------:R-:W-:Y:S05]  /*43b0*/  BSYNC B1 ;  /* 0x0000000000017941 */ /* 0x000fea0003800000 */
.L_x_122:
        /* <DEDUP_REMOVED lines=10> */
.L_x_125:
[----:B------:R-:W-:Y:S05]  /*4460*/  BSYNC B1 ;  /* 0x0000000000017941 */ /* 0x000fea0003800000 */
.L_x_124:
        /* <DEDUP_REMOVED lines=9> */
.L_x_127:
[----:B------:R-:W-:Y:S05]  /*4500*/  BSYNC B1 ;  /* 0x0000000000017941 */ /* 0x000fea0003800000 */
.L_x_126:
        /* <DEDUP_REMOVED lines=9> */
.L_x_129:
[----:B------:R-:W-:Y:S05]  /*45a0*/  BSYNC B1 ;  /* 0x0000000000017941 */ /* 0x000fea0003800000 */
.L_x_128:
        /* <DEDUP_REMOVED lines=10> */
.L_x_131:
[----:B------:R-:W-:Y:S05]  /*4650*/  BSYNC B1 ;  /* 0x0000000000017941 */ /* 0x000fea0003800000 */
.L_x_130:
        /* <DEDUP_REMOVED lines=10> */
.L_x_133:
[----:B------:R-:W-:Y:S05]  /*4700*/  BSYNC B1 ;  /* 0x0000000000017941 */ /* 0x000fea0003800000 */
.L_x_132:
        /* <DEDUP_REMOVED lines=9> */
.L_x_135:
[----:B------:R-:W-:Y:S05]  /*47a0*/  BSYNC B1 ;  /* 0x0000000000017941 */ /* 0x000fea0003800000 */
.L_x_134:
        /* <DEDUP_REMOVED lines=9> */
.L_x_137:
[----:B------:R-:W-:Y:S05]  /*4840*/  BSYNC B1 ;  /* 0x0000000000017941 */ /* 0x000fea0003800000 */
.L_x_136:
        /* <DEDUP_REMOVED lines=10> */
.L_x_139:
[----:B------:R-:W-:Y:S05]  /*48f0*/  BSYNC B1 ;  /* 0x0000000000017941 */ /* 0x000fea0003800000 */
.L_x_138:
        /* <DEDUP_REMOVED lines=10> */
.L_x_141:
[----:B------:R-:W-:Y:S05]  /*49a0*/  BSYNC B1 ;  /* 0x0000000000017941 */ /* 0x000fea0003800000 */
.L_x_140:
        /* <DEDUP_REMOVED lines=9> */
.L_x_143:
[----:B------:R-:W-:Y:S05]  /*4a40*/  BSYNC B1 ;  /* 0x0000000000017941 */ /* 0x000fea0003800000 */
.L_x_142:
        /* <DEDUP_REMOVED lines=9> */
.L_x_145:
[----:B------:R-:W-:Y:S05]  /*4ae0*/  BSYNC B1 ;  /* 0x0000000000017941 */ /* 0x000fea0003800000 */
.L_x_144:
        /* <DEDUP_REMOVED lines=10> */
.L_x_147:
[----:B------:R-:W-:Y:S05]  /*4b90*/  BSYNC B1 ;  /* 0x0000000000017941 */ /* 0x000fea0003800000 */
.L_x_146:
[----:B-----5:R-:W-:Y:S01]  /*4ba0*/  HADD2.F32 R5, -RZ, R24.H0_H0 ;  /* 0x20000018ff057230 */ /* 0x020fe20000004100 */
[----:B------:R-:W-:Y:S01]  /*4bb0*/  ISETP.GT.AND P0, PT, R4, 0x79, PT ;  /* 0x000000790400780c */ /* 0x000fe20003f04270 */
[----:B------:R-:W-:Y:S01]  /*4bc0*/  @P2 IMAD.MOV.U32 R4, RZ, RZ, R10 ;  /* 0x000000ffff042224 */ /* 0x000fe200078e000a */
[----:B------:R-:W-:Y:S02]  /*4bd0*/  BSSY B1, `(.L_x_148) ;  /* 0x000000a000017945 */ /* 0x000fe40003800000 */
[----:B------:R-:W-:Y:S01]  /*4be0*/  FMUL R5, R5, R88 ;  /* 0x0000005805057220 */ /* 0x000fe20000400000 */
[----:B------:R-:W-:-:S03]  /*4bf0*/  ISETP.GT.AND P3, PT, R3, RZ, P0 ;  /* 0x000000ff0300720c */ /* 0x000fc60000764270 */
[----:B------:R-:W-:-:S05]  /*4c00*/  FFMA R5, R84, R19, R5 ;  /* 0x0000001354057223 */ /* 0x000fca0000000005 */
[----:B------:R-:W-:-:S04]  /*4c10*/  F2FP.F16.F32.PACK_AB R5, RZ, R5 ;  /* 0x00000005ff05723e */ /* 0x000fc800000000ff */
[----:B0-----:R-:W-:Y:S01]  /*4c20*/  PRMT R14, R5, 0x7610, R14 ;  /* 0x00007610050e7816 */ /* 0x001fe2000000000e */
[----:B------:R-:W-:-:S05]  /*4c30*/  @P2 IMAD.MOV.U32 R5, RZ, RZ, R11 ;  /* 0x000000ffff052224 */ /* 0x000fca00078e000b */
[----:B------:R0:W-:Y:S01]  /*4c40*/  @P2 STG.E.U16 desc[UR36][R4.64+0xf0], R14 ;  /* 0x0000f00e04002986 */ /* 0x0001e2000c101524 */
[----:B------:R-:W-:Y:S05]  /*4c50*/  @!P3 BRA `(.L_x_149) ;  /* 0x000000000004b947 */ /* 0x000fea0003800000 */
[----:B------:R0:W5:Y:S02]  /*4c60*/  LDG.E.LTC128B.U16 R24, desc[UR36][R6.64+0xf2] ;  /* 0x0000f22406187981 */ /* 0x000164000c1e1520 */
.L_x_149:
[----:B------:R-:W-:Y:S05]  /*4c70*/  BSYNC B1 ;  /* 0x0000000000017941 */ /* 0x000fea0003800000 */
.L_x_148:
        /* <DEDUP_REMOVED lines=9> */
.L_x_151:
[----:B------:R-:W-:Y:S05]  /*4d10*/  BSYNC B1 ;  /* 0x0000000000017941 */ /* 0x000fea0003800000 */
.L_x_150:
[----:B-----5:R-:W-:Y:S01]  /*4d20*/  HADD2.F32 R5, -RZ, R24.H0_H0 ;  /* 0x20000018ff057230 */ /* 0x020fe20000004100 */
[----:B------:R-:W-:Y:S01]  /*4d30*/  ISETP.GT.AND P0, PT, R3, 0x8, P0 ;  /* 0x000000080300780c */ /* 0x000fe20000704270 */
[----:B0-----:R-:W-:Y:S01]  /*4d40*/  @P1 IMAD.MOV.U32 R4, RZ, RZ, R12 ;  /* 0x000000ffff041224 */ /* 0x001fe200078e000c */
[----:B------:R-:W-:Y:S02]  /*4d50*/  BSSY B1, `(.L_x_152) ;  /* 0x0000009000017945 */ /* 0x000fe40003800000 */
[----:B------:R-:W-:-:S04]  /*4d60*/  FMUL R5, R5, R88 ;  /* 0x0000005805057220 */ /* 0x000fc80000400000 */
[----:B------:R-:W-:-:S05]  /*4d70*/  FFMA R5, R86, R19, R5 ;  /* 0x0000001356057223 */ /* 0x000fca0000000005 */
[----:B------:R-:W-:-:S04]  /*4d80*/  F2FP.F16.F32.PACK_AB R5, RZ, R5 ;  /* 0x00000005ff05723e */ /* 0x000fc800000000ff */
[----:B-1-3--:R-:W-:Y:S01]  /*4d90*/  PRMT R6, R5, 0x7610, R6 ;  /* 0x0000761005067816 */ /* 0x00afe20000000006 */
[----:B------:R-:W-:-:S05]  /*4da0*/  @P1 IMAD.MOV.U32 R5, RZ, RZ, R13 ;  /* 0x000000ffff051224 */ /* 0x000fca00078e000d */
[----:B------:R0:W-:Y:S01]  /*4db0*/  @P1 STG.E.U16 desc[UR36][R4.64+0xf0], R6 ;  /* 0x0000f00604001986 */ /* 0x0001e2000c101524 */
[----:B------:R-:W-:Y:S05]  /*4dc0*/  @!P0 BRA `(.L_x_153) ;  /* 0x0000000000048947 */ /* 0x000fea0003800000 */
[----:B------:R1:W5:Y:S02]  /*4dd0*/  LDG.E.LTC128B.U16 R24, desc[UR36][R8.64+0xf2] ;  /* 0x0000f22408187981 */ /* 0x000364000c1e1520 */
.L_x_153:
[----:B------:R-:W-:Y:S05]  /*4de0*/  BSYNC B1 ;  /* 0x0000000000017941 */ /* 0x000fea0003800000 */
.L_x_152:
[----:B------:R-:W-:Y:S05]  /*4df0*/  @!P0 BRA `(.L_x_154) ;  /* 0x0000001000e88947 */ /* 0x000fea0003800000 */
[----:B-----5:R-:W-:-:S05]  /*4e00*/  HADD2.F32 R3, -RZ, R24.H0_H0 ;  /* 0x20000018ff037230 */ /* 0x020fca0000004100 */
[----:B0-----:R-:W-:-:S04]  /*4e10*/  FMUL R4, R3, R88 ;  /* 0x0000005803047220 */ /* 0x001fc80000400000 */
[----:B------:R-:W-:-:S05]  /*4e20*/  FFMA R4, R87, R19, R4 ;  /* 0x0000001357047223 */ /* 0x000fca0000000004 */
[----:B------:R-:W-:-:S05]  /*4e30*/  F2FP.F16.F32.PACK_AB R4, RZ, R4 ;  /* 0x00000004ff04723e */ /* 0x000fca00000000ff */
[----:B------:R3:W-:Y:S01]  /*4e40*/  STG.E.U16 desc[UR36][R12.64+0xf2], R4 ;  /* 0x0000f2040c007986 */ /* 0x0007e2000c101524 */
[----:B------:R-:W-:Y:S05]  /*4e50*/  BRA `(.L_x_154) ;  /* 0x0000001000d07947 */ /* 0x000fea0003800000 */
.L_x_29:
[----:B------:R-:W-:Y:S01]  /*4e60*/  ISETP.GT.AND P3, PT, R4, 0x1, PT ;  /* 0x000000010400780c */ /* 0x000fe20003f64270 */
[----:B------:R-:W-:Y:S01]  /*4e70*/  ULDC.64 UR4, c[0x0][0x5c0] ;  /* 0x0001700000047ab9 */ /* 0x000fe20000000a00 */
[-C--:B------:R-:W-:Y:S01]  /*4e80*/  FMUL R24, R24, R19.reuse ;  /* 0x0000001318187220 */ /* 0x080fe20000400000 */
[----:B------:R-:W-:Y:S01]  /*4e90*/  LEA R6, P4, R102, UR4, 0x1 ;  /* 0x0000000466067c11 */ /* 0x000fe2000f8808ff */
[-C--:B------:R-:W-:Y:S01]  /*4ea0*/  FMUL R25, R25, R19.reuse ;  /* 0x0000001319197220 */ /* 0x080fe20000400000 */
[----:B------:R-:W-:Y:S01]  /*4eb0*/  ISETP.GT.AND P0, PT, R3, RZ, P3 ;  /* 0x000000ff0300720c */ /* 0x000fe20001f04270 */
[-C--:B------:R-:W-:Y:S01]  /*4ec0*/  FMUL R26, R26, R19.reuse ;  /* 0x000000131a1a7220 */ /* 0x080fe20000400000 */
[----:B------:R-:W-:Y:S01]  /*4ed0*/  F2FP.F16.F32.PACK_AB R24, RZ, R24 ;  /* 0x00000018ff18723e */ /* 0x000fe200000000ff */
[-C--:B------:R-:W-:Y:S01]  /*4ee0*/  FMUL R27, R27, R19.reuse ;  /* 0x000000131b1b7220 */ /* 0x080fe20000400000 */
[----:B------:R-:W-:Y:S01]  /*4ef0*/  LEA.HI.X R7, R102, UR5, R113, 0x1, P4 ;  /* 0x0000000566077c11 */ /* 0x000fe2000a0f0c71 */
[----:B------:R-:W-:Y:S01]  /*4f00*/  FMUL R28, R28, R19 ;  /* 0x000000131c1c7220 */ /* 0x000fe20000400000 */
[----:B------:R-:W-:Y:S01]  /*4f10*/  F2FP.F16.F32.PACK_AB R25, RZ, R25 ;  /* 0x00000019ff19723e */ /* 0x000fe200000000ff */
[-C--:B------:R-:W-:Y:S01]  /*4f20*/  FMUL R29, R29, R19.reuse ;  /* 0x000000131d1d7220 */ /* 0x080fe20000400000 */
[----:B------:R-:W-:Y:S01]  /*4f30*/  ISETP.GT.AND P2, PT, R3, 0x8, P2 ;  /* 0x000000080300780c */ /* 0x000fe20001744270 */
[----:B------:R-:W-:Y:S01]  /*4f40*/  @P1 STG.E.U16 desc[UR36][R6.64], R24 ;  /* 0x0000001806001986 */ /* 0x000fe2000c101524 */
[----:B------:R-:W-:Y:S01]  /*4f50*/  ISETP.GT.AND P1, PT, R4, 0x8, PT ;  /* 0x000000080400780c */ /* 0x000fe20003f24270 */
[-C--:B------:R-:W-:Y:S01]  /*4f60*/  FMUL R30, R30, R19.reuse ;  /* 0x000000131e1e7220 */ /* 0x080fe20000400000 */
[C---:B------:R-:W-:Y:S01]  /*4f70*/  SHF.L.U64.HI R5, R92.reuse, 0x1, R91 ;  /* 0x000000015c057819 */ /* 0x040fe2000001025b */
[----:B------:R-:W-:Y:S01]  /*4f80*/  @P0 STG.E.U16 desc[UR36][R6.64+0x2], R25 ;  /* 0x0000021906000986 */ /* 0x000fe2000c101524 */
[----:B------:R-:W-:Y:S01]  /*4f90*/  LEA R8, P5, R92, R6, 0x1 ;  /* 0x000000065c087211 */ /* 0x000fe200078a08ff */
[-C--:B------:R-:W-:Y:S01]  /*4fa0*/  FMUL R31, R31, R19.reuse ;  /* 0x000000131f1f7220 */ /* 0x080fe20000400000 */
[----:B------:R-:W-:Y:S01]  /*4fb0*/  ISETP.GT.AND P3, PT, R3, 0x8, P3 ;  /* 0x000000080300780c */ /* 0x000fe20001f64270 */
[-C--:B------:R-:W-:Y:S01]  /*4fc0*/  FMUL R32, R32, R19.reuse ;  /* 0x0000001320207220 */ /* 0x080fe20000400000 */
[----:B------:R-:W-:Y:S01]  /*4fd0*/  ISETP.GT.AND P0, PT, R4, 0x9, PT ;  /* 0x000000090400780c */ /* 0x000fe20003f04270 */
[----:B------:R-:W-:Y:S01]  /*4fe0*/  IMAD.X R9, R5, 0x1, R7, P5 ;  /* 0x0000000105097824 */ /* 0x000fe200028e0607 */
[----:B------:R-:W-:Y:S01]  /*4ff0*/  ISETP.GT.AND P4, PT, R3, RZ, P1 ;  /* 0x000000ff0300720c */ /* 0x000fe20000f84270 */
[-C--:B------:R-:W-:Y:S01]  /*5000*/  FMUL R33, R33, R19.reuse ;  /* 0x0000001321217220 */ /* 0x080fe20000400000 */
[----:B------:R-:W-:Y:S01]  /*5010*/  F2FP.F16.F32.PACK_AB R26, RZ, R26 ;  /* 0x0000001aff1a723e */ /* 0x000fe200000000ff */
[-C--:B------:R-:W-:Y:S01]  /*5020*/  FMUL R34, R34, R19.reuse ;  /* 0x0000001322227220 */ /* 0x080fe20000400000 */
[----:B------:R-:W-:Y:S01]  /*5030*/  ISETP.GT.AND P5, PT, R3, RZ, P0 ;  /* 0x000000ff0300720c */ /* 0x000fe200007a4270 */
[----:B------:R-:W-:Y:S01]  /*5040*/  FMUL R35, R35, R19 ;  /* 0x0000001323237220 */ /* 0x000fe20000400000 */
[----:B------:R-:W-:Y:S01]  /*5050*/  F2FP.F16.F32.PACK_AB R27, RZ, R27 ;  /* 0x0000001bff1b723e */ /* 0x000fe200000000ff */
[----:B------:R-:W-:Y:S01]  /*5060*/  @P2 STG.E.U16 desc[UR36][R8.64], R26 ;  /* 0x0000001a08002986 */ /* 0x000fe2000c101524 */
[----:B------:R-:W-:Y:S01]  /*5070*/  F2FP.F16.F32.PACK_AB R28, RZ, R28 ;  /* 0x0000001cff1c723e */ /* 0x000fe200000000ff */
[-C--:B------:R-:W-:Y:S01]  /*5080*/  FMUL R36, R36, R19.reuse ;  /* 0x0000001324247220 */ /* 0x080fe20000400000 */
[----:B------:R-:W-:Y:S01]  /*5090*/  ISETP.GT.AND P2, PT, R3, 0x8, P1 ;  /* 0x000000080300780c */ /* 0x000fe20000f44270 */
[----:B------:R-:W-:Y:S01]  /*50a0*/  @P3 STG.E.U16 desc[UR36][R8.64+0x2], R27 ;  /* 0x0000021b08003986 */ /* 0x000fe2000c101524 */
[----:B------:R-:W-:Y:S01]  /*50b0*/  ISETP.GT.AND P1, PT, R4, 0x10, PT ;  /* 0x000000100400780c */ /* 0x000fe20003f24270 */
[----:B------:R-:W-:Y:S01]  /*50c0*/  FMUL R37, R37, R19 ;  /* 0x0000001325257220 */ /* 0x000fe20000400000 */
[----:B------:R-:W-:Y:S01]  /*50d0*/  F2FP.F16.F32.PACK_AB R29, RZ, R29 ;  /* 0x0000001dff1d723e */ /* 0x000fe200000000ff */
[----:B------:R-:W-:Y:S01]  /*50e0*/  @P4 STG.E.U16 desc[UR36][R6.64+0x10], R28 ;  /* 0x0000101c06004986 */ /* 0x000fe2000c101524 */
[C---:B------:R-:W-:Y:S01]  /*50f0*/  ISETP.GT.AND P3, PT, R3.reuse, 0x8, P0 ;  /* 0x000000080300780c */ /* 0x040fe20000764270 */
[-C--:B------:R-:W-:Y:S01]  /*5100*/  FMUL R38, R38, R19.reuse ;  /* 0x0000001326267220 */ /* 0x080fe20000400000 */
[----:B------:R-:W-:Y:S01]  /*5110*/  ISETP.GT.AND P0, PT, R4, 0x11, PT ;  /* 0x000000110400780c */ /* 0x000fe20003f04270 */
[----:B------:R-:W-:Y:S01]  /*5120*/  @P5 STG.E.U16 desc[UR36][R6.64+0x12], R29 ;  /* 0x0000121d06005986 */ /* 0x000fe2000c101524 */
        /* <DEDUP_REMOVED lines=161> */
[----:B------:R-:W-:Y:S01]  /*5b40*/  FMUL R87, R87, R19 ;  /* 0x0000001357577220 */ /* 0x000fe20000400000 */
[----:B------:R-:W-:-:S02]  /*5b50*/  F2FP.F16.F32.PACK_AB R62, RZ, R62 ;  /* 0x0000003eff3e723e */ /* 0x000fc400000000ff */
[C---:B------:R-:W-:Y:S02]  /*5b60*/  ISETP.GT.AND P5, PT, R3.reuse, RZ, P0 ;  /* 0x000000ff0300720c */ /* 0x040fe400007a4270 */
[----:B------:R-:W-:Y:S01]  /*5b70*/  F2FP.F16.F32.PACK_AB R63, RZ, R63 ;  /* 0x0000003fff3f723e */ /* 0x000fe200000000ff */
[----:B------:R-:W-:Y:S01]  /*5b80*/  @P2 STG.E.U16 desc[UR36][R8.64+0x90], R62 ;  /* 0x0000903e08002986 */ /* 0x000fe2000c101524 */
[----:B------:R-:W-:Y:S02]  /*5b90*/  F2FP.F16.F32.PACK_AB R64, RZ, R64 ;  /* 0x00000040ff40723e */ /* 0x000fe400000000ff */
[C---:B------:R-:W-:Y:S01]  /*5ba0*/  ISETP.GT.AND P2, PT, R3.reuse, 0x8, P1 ;  /* 0x000000080300780c */ /* 0x040fe20000f44270 */
[----:B------:R-:W-:Y:S01]  /*5bb0*/  @P3 STG.E.U16 desc[UR36][R8.64+0x92], R63 ;  /* 0x0000923f08003986 */ /* 0x000fe2000c101524 */
[----:B------:R-:W-:Y:S02]  /*5bc0*/  ISETP.GT.AND P1, PT, R4, 0x58, PT ;  /* 0x000000580400780c */ /* 0x000fe40003f24270 */
[----:B------:R-:W-:Y:S01]  /*5bd0*/  F2FP.F16.F32.PACK_AB R65, RZ, R65 ;  /* 0x00000041ff41723e */ /* 0x000fe200000000ff */
[----:B------:R-:W-:Y:S01]  /*5be0*/  @P4 STG.E.U16 desc[UR36][R6.64+0xa0], R64 ;  /* 0x0000a04006004986 */ /* 0x000fe2000c101524 */
[----:B------:R-:W-:-:S02]  /*5bf0*/  ISETP.GT.AND P3, PT, R3, 0x8, P0 ;  /* 0x000000080300780c */ /* 0x000fc40000764270 */
[----:B------:R-:W-:Y:S01]  /*5c00*/  ISETP.GT.AND P0, PT, R4, 0x59, PT ;  /* 0x000000590400780c */ /* 0x000fe20003f04270 */
[----:B------:R-:W-:Y:S01]  /*5c10*/  @P5 STG.E.U16 desc[UR36][R6.64+0xa2], R65 ;  /* 0x0000a24106005986 */ /* 0x000fe2000c101524 */
[C---:B------:R-:W-:Y:S02]  /*5c20*/  ISETP.GT.AND P4, PT, R3.reuse, RZ, P1 ;  /* 0x000000ff0300720c */ /* 0x040fe40000f84270 */
[----:B------:R-:W-:Y:S02]  /*5c30*/  F2FP.F16.F32.PACK_AB R66, RZ, R66 ;  /* 0x00000042ff42723e */ /* 0x000fe400000000ff */
[----:B------:R-:W-:Y:S02]  /*5c40*/  ISETP.GT.AND P5, PT, R3, RZ, P0 ;  /* 0x000000ff0300720c */ /* 0x000fe400007a4270 */
[----:B------:R-:W-:Y:S01]  /*5c50*/  F2FP.F16.F32.PACK_AB R67, RZ, R67 ;  /* 0x00000043ff43723e */ /* 0x000fe200000000ff */
[----:B------:R-:W-:Y:S01]  /*5c60*/  @P2 STG.E.U16 desc[UR36][R8.64+0xa0], R66 ;  /* 0x0000a04208002986 */ /* 0x000fe2000c101524 */
[----:B------:R-:W-:-:S02]  /*5c70*/  F2FP.F16.F32.PACK_AB R68, RZ, R68 ;  /* 0x00000044ff44723e */ /* 0x000fc400000000ff */
[C---:B------:R-:W-:Y:S01]  /*5c80*/  ISETP.GT.AND P2, PT, R3.reuse, 0x8, P1 ;  /* 0x000000080300780c */ /* 0x040fe20000f44270 */
[----:B------:R-:W-:Y:S01]  /*5c90*/  @P3 STG.E.U16 desc[UR36][R8.64+0xa2], R67 ;  /* 0x0000a24308003986 */ /* 0x000fe2000c101524 */
[C---:B------:R-:W-:Y:S02]  /*5ca0*/  ISETP.GT.AND P1, PT, R4.reuse, 0x60, PT ;  /* 0x000000600400780c */ /* 0x040fe40003f24270 */
[----:B------:R-:W-:Y:S01]  /*5cb0*/  F2FP.F16.F32.PACK_AB R69, RZ, R69 ;  /* 0x00000045ff45723e */ /* 0x000fe200000000ff */
[----:B------:R-:W-:Y:S01]  /*5cc0*/  @P4 STG.E.U16 desc[UR36][R6.64+0xb0], R68 ;  /* 0x0000b04406004986 */ /* 0x000fe2000c101524 */
[C---:B------:R-:W-:Y:S02]  /*5cd0*/  ISETP.GT.AND P3, PT, R3.reuse, 0x8, P0 ;  /* 0x000000080300780c */ /* 0x040fe40000764270 */
[----:B------:R-:W-:Y:S01]  /*5ce0*/  ISETP.GT.AND P0, PT, R4, 0x61, PT ;  /* 0x000000610400780c */ /* 0x000fe20003f04270 */
[----:B------:R-:W-:Y:S01]  /*5cf0*/  @P5 STG.E.U16 desc[UR36][R6.64+0xb2], R69 ;  /* 0x0000b24506005986 */ /* 0x000fe2000c101524 */
[----:B------:R-:W-:-:S02]  /*5d00*/  ISETP.GT.AND P4, PT, R3, RZ, P1 ;  /* 0x000000ff0300720c */ /* 0x000fc40000f84270 */
[C---:B------:R-:W-:Y:S02]  /*5d10*/  ISETP.GT.AND P5, PT, R3.reuse, RZ, P0 ;  /* 0x000000ff0300720c */ /* 0x040fe400007a4270 */
[----:B------:R-:W-:Y:S02]  /*5d20*/  F2FP.F16.F32.PACK_AB R70, RZ, R70 ;  /* 0x00000046ff46723e */ /* 0x000fe400000000ff */
[----:B------:R-:W-:Y:S02]  /*5d30*/  F2FP.F16.F32.PACK_AB R71, RZ, R71 ;  /* 0x00000047ff47723e */ /* 0x000fe400000000ff */
[----:B------:R-:W-:Y:S01]  /*5d40*/  F2FP.F16.F32.PACK_AB R72, RZ, R72 ;  /* 0x00000048ff48723e */ /* 0x000fe200000000ff */
[----:B------:R-:W-:Y:S01]  /*5d50*/  @P2 STG.E.U16 desc[UR36][R8.64+0xb0], R70 ;  /* 0x0000b04608002986 */ /* 0x000fe2000c101524 */
[----:B------:R-:W-:Y:S02]  /*5d60*/  F2FP.F16.F32.PACK_AB R73, RZ, R73 ;  /* 0x00000049ff49723e */ /* 0x000fe400000000ff */
[C---:B------:R-:W-:Y:S01]  /*5d70*/  ISETP.GT.AND P1, PT, R3.reuse, 0x8, P1 ;  /* 0x000000080300780c */ /* 0x040fe20000f24270 */
[----:B------:R-:W-:Y:S01]  /*5d80*/  @P3 STG.E.U16 desc[UR36][R8.64+0xb2], R71 ;  /* 0x0000b24708003986 */ /* 0x000fe2000c101524 */
[----:B------:R-:W-:-:S02]  /*5d90*/  ISETP.GT.AND P2, PT, R3, 0x8, P0 ;  /* 0x000000080300780c */ /* 0x000fc40000744270 */
[C---:B------:R-:W-:Y:S01]  /*5da0*/  ISETP.GT.AND P0, PT, R4.reuse, 0x69, PT ;  /* 0x000000690400780c */ /* 0x040fe20003f04270 */
[----:B------:R-:W-:Y:S01]  /*5db0*/  @P4 STG.E.U16 desc[UR36][R6.64+0xc0], R72 ;  /* 0x0000c04806004986 */ /* 0x000fe2000c101524 */
[----:B------:R-:W-:Y:S02]  /*5dc0*/  ISETP.GT.AND P4, PT, R4, 0x68, PT ;  /* 0x000000680400780c */ /* 0x000fe40003f84270 */
[----:B------:R-:W-:Y:S01]  /*5dd0*/  F2FP.F16.F32.PACK_AB R74, RZ, R74 ;  /* 0x0000004aff4a723e */ /* 0x000fe200000000ff */
[----:B------:R-:W-:Y:S01]  /*5de0*/  @P5 STG.E.U16 desc[UR36][R6.64+0xc2], R73 ;  /* 0x0000c24906005986 */ /* 0x000fe2000c101524 */
[C---:B------:R-:W-:Y:S02]  /*5df0*/  ISETP.GT.AND P5, PT, R3.reuse, RZ, P4 ;  /* 0x000000ff0300720c */ /* 0x040fe400027a4270 */
[----:B------:R-:W-:Y:S01]  /*5e00*/  ISETP.GT.AND P3, PT, R3, RZ, P0 ;  /* 0x000000ff0300720c */ /* 0x000fe20000764270 */
[----:B------:R-:W-:Y:S01]  /*5e10*/  @P1 STG.E.U16 desc[UR36][R8.64+0xc0], R74 ;  /* 0x0000c04a08001986 */ /* 0x000fe2000c101524 */
[----:B------:R-:W-:-:S02]  /*5e20*/  F2FP.F16.F32.PACK_AB R75, RZ, R75 ;  /* 0x0000004bff4b723e */ /* 0x000fc400000000ff */
[----:B------:R-:W-:Y:S02]  /*5e30*/  F2FP.F16.F32.PACK_AB R76, RZ, R76 ;  /* 0x0000004cff4c723e */ /* 0x000fe400000000ff */
[C---:B------:R-:W-:Y:S01]  /*5e40*/  ISETP.GT.AND P4, PT, R3.reuse, 0x8, P4 ;  /* 0x000000080300780c */ /* 0x040fe20002784270 */
[----:B------:R-:W-:Y:S01]  /*5e50*/  @P2 STG.E.U16 desc[UR36][R8.64+0xc2], R75 ;  /* 0x0000c24b08002986 */ /* 0x000fe2000c101524 */
[----:B------:R-:W-:Y:S02]  /*5e60*/  F2FP.F16.F32.PACK_AB R77, RZ, R77 ;  /* 0x0000004dff4d723e */ /* 0x000fe400000000ff */
[C---:B------:R-:W-:Y:S01]  /*5e70*/  ISETP.GT.AND P2, PT, R4.reuse, 0x71, PT ;  /* 0x000000710400780c */ /* 0x040fe20003f44270 */
[----:B------:R-:W-:Y:S01]  /*5e80*/  @P5 STG.E.U16 desc[UR36][R6.64+0xd0], R76 ;  /* 0x0000d04c06005986 */ /* 0x000fe2000c101524 */
[----:B------:R-:W-:Y:S02]  /*5e90*/  ISETP.GT.AND P5, PT, R3, 0x8, P0 ;  /* 0x000000080300780c */ /* 0x000fe400007a4270 */
[C---:B------:R-:W-:Y:S01]  /*5ea0*/  ISETP.GT.AND P1, PT, R4.reuse, 0x78, PT ;  /* 0x000000780400780c */ /* 0x040fe20003f24270 */
[----:B------:R-:W-:Y:S01]  /*5eb0*/  @P3 STG.E.U16 desc[UR36][R6.64+0xd2], R77 ;  /* 0x0000d24d06003986 */ /* 0x000fe2000c101524 */
[----:B------:R-:W-:-:S02]  /*5ec0*/  ISETP.GT.AND P3, PT, R4, 0x70, PT ;  /* 0x000000700400780c */ /* 0x000fc40003f64270 */
[----:B------:R-:W-:Y:S01]  /*5ed0*/  ISETP.GT.AND P0, PT, R4, 0x79, PT ;  /* 0x000000790400780c */ /* 0x000fe20003f04270 */
[----:B------:R-:W-:Y:S01]  /*5ee0*/  @P4 IMAD.MOV.U32 R4, RZ, RZ, R8 ;  /* 0x000000ffff044224 */ /* 0x000fe200078e0008 */
[----:B------:R-:W-:Y:S01]  /*5ef0*/  F2FP.F16.F32.PACK_AB R78, RZ, R78 ;  /* 0x0000004eff4e723e */ /* 0x000fe200000000ff */
[----:B------:R-:W-:Y:S01]  /*5f00*/  @P4 IMAD.MOV.U32 R5, RZ, RZ, R9 ;  /* 0x000000ffff054224 */ /* 0x000fe200078e0009 */
[----:B------:R-:W-:Y:S02]  /*5f10*/  F2FP.F16.F32.PACK_AB R79, RZ, R79 ;  /* 0x0000004fff4f723e */ /* 0x000fe400000000ff */
[----:B------:R-:W-:Y:S02]  /*5f20*/  F2FP.F16.F32.PACK_AB R80, RZ, R80 ;  /* 0x00000050ff50723e */ /* 0x000fe400000000ff */
[----:B------:R0:W-:Y:S01]  /*5f30*/  @P4 STG.E.U16 desc[UR36][R4.64+0xd0], R78 ;  /* 0x0000d04e04004986 */ /* 0x0001e2000c101524 */
[----:B------:R-:W-:Y:S02]  /*5f40*/  ISETP.GT.AND P4, PT, R3, RZ, P2 ;  /* 0x000000ff0300720c */ /* 0x000fe40001784270 */
[----:B------:R-:W-:-:S02]  /*5f50*/  F2FP.F16.F32.PACK_AB R81, RZ, R81 ;  /* 0x00000051ff51723e */ /* 0x000fc400000000ff */
[----:B------:R-:W-:Y:S02]  /*5f60*/  ISETP.GT.AND P2, PT, R3, 0x8, P2 ;  /* 0x000000080300780c */ /* 0x000fe40001744270 */
[----:B------:R-:W-:Y:S02]  /*5f70*/  F2FP.F16.F32.PACK_AB R82, RZ, R82 ;  /* 0x00000052ff52723e */ /* 0x000fe400000000ff */
[----:B------:R-:W-:Y:S02]  /*5f80*/  F2FP.F16.F32.PACK_AB R83, RZ, R83 ;  /* 0x00000053ff53723e */ /* 0x000fe400000000ff */
[----:B------:R-:W-:Y:S01]  /*5f90*/  F2FP.F16.F32.PACK_AB R84, RZ, R84 ;  /* 0x00000054ff54723e */ /* 0x000fe200000000ff */
[----:B0-----:R-:W-:Y:S01]  /*5fa0*/  @P5 IMAD.MOV.U32 R4, RZ, RZ, R8 ;  /* 0x000000ffff045224 */ /* 0x001fe200078e0008 */
[----:B------:R-:W-:Y:S01]  /*5fb0*/  F2FP.F16.F32.PACK_AB R85, RZ, R85 ;  /* 0x00000055ff55723e */ /* 0x000fe200000000ff */
[----:B------:R-:W-:Y:S01]  /*5fc0*/  @P5 IMAD.MOV.U32 R5, RZ, RZ, R9 ;  /* 0x000000ffff055224 */ /* 0x000fe200078e0009 */
[----:B------:R-:W-:-:S02]  /*5fd0*/  F2FP.F16.F32.PACK_AB R86, RZ, R86 ;  /* 0x00000056ff56723e */ /* 0x000fc400000000ff */
[----:B------:R-:W-:Y:S02]  /*5fe0*/  F2FP.F16.F32.PACK_AB R87, RZ, R87 ;  /* 0x00000057ff57723e */ /* 0x000fe400000000ff */
[----:B------:R0:W-:Y:S01]  /*5ff0*/  @P5 STG.E.U16 desc[UR36][R4.64+0xd2], R79 ;  /* 0x0000d24f04005986 */ /* 0x0001e2000c101524 */
[C---:B------:R-:W-:Y:S02]  /*6000*/  ISETP.GT.AND P5, PT, R3.reuse, RZ, P3 ;  /* 0x000000ff0300720c */ /* 0x040fe40001fa4270 */
[----:B------:R-:W-:-:S11]  /*6010*/  ISETP.GT.AND P3, PT, R3, 0x8, P3 ;  /* 0x000000080300780c */ /* 0x000fd60001f64270 */
[----:B0-----:R-:W-:Y:S02]  /*6020*/  @P5 IMAD.MOV.U32 R4, RZ, RZ, R6 ;  /* 0x000000ffff045224 */ /* 0x001fe400078e0006 */
[----:B------:R-:W-:-:S05]  /*6030*/  @P5 IMAD.MOV.U32 R5, RZ, RZ, R7 ;  /* 0x000000ffff055224 */ /* 0x000fca00078e0007 */
[----:B------:R0:W-:Y:S01]  /*6040*/  @P5 STG.E.U16 desc[UR36][R4.64+0xe0], R80 ;  /* 0x0000e05004005986 */ /* 0x0001e2000c101524 */
[C---:B------:R-:W-:Y:S02]  /*6050*/  ISETP.GT.AND P5, PT, R3.reuse, RZ, P0 ;  /* 0x000000ff0300720c */ /* 0x040fe400007a4270 */
[----:B------:R-:W-:Y:S01]  /*6060*/  ISETP.GT.AND P0, PT, R3, 0x8, P0 ;  /* 0x000000080300780c */ /* 0x000fe20000704270 */
[----:B0-----:R-:W-:Y:S02]  /*6070*/  @P4 IMAD.MOV.U32 R4, RZ, RZ, R6 ;  /* 0x000000ffff044224 */ /* 0x001fe400078e0006 */
[----:B------:R-:W-:-:S05]  /*6080*/  @P4 IMAD.MOV.U32 R5, RZ, RZ, R7 ;  /* 0x000000ffff054224 */ /* 0x000fca00078e0007 */
[----:B------:R0:W-:Y:S01]  /*6090*/  @P4 STG.E.U16 desc[UR36][R4.64+0xe2], R81 ;  /* 0x0000e25104004986 */ /* 0x0001e2000c101524 */
[C---:B------:R-:W-:Y:S02]  /*60a0*/  ISETP.GT.AND P4, PT, R3.reuse, RZ, P1 ;  /* 0x000000ff0300720c */ /* 0x040fe40000f84270 */
[----:B------:R-:W-:Y:S01]  /*60b0*/  ISETP.GT.AND P1, PT, R3, 0x8, P1 ;  /* 0x000000080300780c */ /* 0x000fe20000f24270 */
[----:B0-----:R-:W-:Y:S02]  /*60c0*/  @P3 IMAD.MOV.U32 R4, RZ, RZ, R8 ;  /* 0x000000ffff043224 */ /* 0x001fe400078e0008 */
[----:B------:R-:W-:-:S05]  /*60d0*/  @P3 IMAD.MOV.U32 R5, RZ, RZ, R9 ;  /* 0x000000ffff053224 */ /* 0x000fca00078e0009 */
[----:B------:R0:W-:Y:S02]  /*60e0*/  @P3 STG.E.U16 desc[UR36][R4.64+0xe0], R82 ;  /* 0x0000e05204003986 */ /* 0x0001e4000c101524 */
[----:B0-----:R-:W-:Y:S02]  /*60f0*/  @P2 IMAD.MOV.U32 R4, RZ, RZ, R8 ;  /* 0x000000ffff042224 */ /* 0x001fe400078e0008 */
[----:B------:R-:W-:-:S05]  /*6100*/  @P2 IMAD.MOV.U32 R5, RZ, RZ, R9 ;  /* 0x000000ffff052224 */ /* 0x000fca00078e0009 */
[----:B------:R0:W-:Y:S02]  /*6110*/  @P2 STG.E.U16 desc[UR36][R4.64+0xe2], R83 ;  /* 0x0000e25304002986 */ /* 0x0001e4000c101524 */
[----:B0-----:R-:W-:Y:S02]  /*6120*/  @P4 IMAD.MOV.U32 R4, RZ, RZ, R6 ;  /* 0x000000ffff044224 */ /* 0x001fe400078e0006 */
[----:B------:R-:W-:-:S05]  /*6130*/  @P4 IMAD.MOV.U32 R5, RZ, RZ, R7 ;  /* 0x000000ffff054224 */ /* 0x000fca00078e0007 */
[----:B------:R0:W-:Y:S04]  /*6140*/  @P4 STG.E.U16 desc[UR36][R4.64+0xf0], R84 ;  /* 0x0000f05404004986 */ /* 0x0001e8000c101524 */
[----:B------:R1:W-:Y:S01]  /*6150*/  @P5 STG.E.U16 desc[UR36][R6.64+0xf2], R85 ;  /* 0x0000f25506005986 */ /* 0x0003e2000c101524 */
[----:B0-----:R-:W-:Y:S02]  /*6160*/  @P1 IMAD.MOV.U32 R4, RZ, RZ, R8 ;  /* 0x000000ffff041224 */ /* 0x001fe400078e0008 */
[----:B------:R-:W-:-:S05]  /*6170*/  @P1 IMAD.MOV.U32 R5, RZ, RZ, R9 ;  /* 0x000000ffff051224 */ /* 0x000fca00078e0009 */
[----:B------:R1:W-:Y:S04]  /*6180*/  @P1 STG.E.U16 desc[UR36][R4.64+0xf0], R86 ;  /* 0x0000f05604001986 */ /* 0x0003e8000c101524 */
[----:B------:R1:W-:Y:S02]  /*6190*/  @P0 STG.E.U16 desc[UR36][R8.64+0xf2], R87 ;  /* 0x0000f25708000986 */ /* 0x0003e4000c101524 */
.L_x_154:
[----:B------:R-:W-:Y:S05]  /*61a0*/  BSYNC B0 ;  /* 0x0000000000007941 */ /* 0x000fea0003800000 */
.L_x_28:
[----:B------:R-:W-:Y:S01]  /*61b0*/  IADD3 R16, P0, R16, UR38, RZ ;  /* 0x0000002610107c10 */ /* 0x000fe2000ff1e0ff */
[----:B------:R-:W-:Y:S01]  /*61c0*/  ULDC.64 UR4, c[0x0][0x650] ;  /* 0x0001940000047ab9 */ /* 0x000fe20000000a00 */
[----:B------:R-:W-:Y:S01]  /*61d0*/  PRMT R3, RZ, 0x7610, R3 ;  /* 0x00007610ff037816 */ /* 0x000fe20000000003 */
[----:B------:R-:W-:Y:S01]  /*61e0*/  IMAD.MOV.U32 R100, RZ, RZ, -0x1 ;  /* 0xffffffffff647424 */ /* 0x000fe200078e00ff */
[----:B------:R-:W-:Y:S01]  /*61f0*/  IADD3.X R17, R17, UR41, RZ, P0, !PT ;  /* 0x0000002911117c10 */ /* 0x000fe200087fe4ff */
[----:B------:R-:W-:Y:S01]  /*6200*/  IMAD.MOV.U32 R99, RZ, RZ, -0x1 ;  /* 0xffffffffff637424 */ /* 0x000fe200078e00ff */
[----:B------:R-:W-:-:S04]  /*6210*/  ISETP.GE.U32.AND P0, PT, R16, UR4, PT ;  /* 0x0000000410007c0c */ /* 0x000fc8000bf06070 */
[----:B------:R-:W-:-:S13]  /*6220*/  ISETP.GE.U32.AND.EX P0, PT, R17, UR5, PT, P0 ;  /* 0x0000000511007c0c */ /* 0x000fda000bf06100 */
[----:B------:R-:W-:Y:S05]  /*6230*/  @P0 BRA `(.L_x_155) ;  /* 0x00000004004c0947 */ /* 0x000fea0003800000 */
[----:B------:R-:W0:Y:S01]  /*6240*/  LDC.64 R10, c[0x0][0x628] ;  /* 0x00018a00ff0a7b82 */ /* 0x000e220000000a00 */
[----:B---3--:R-:W3:Y:S01]  /*6250*/  S2R R12, SR_CTAID.X ;  /* 0x00000000000c7919 */ /* 0x008ee20000002500 */
[----:B-12-4-:R-:W-:Y:S02]  /*6260*/  IMAD.MOV.U32 R8, RZ, RZ, R16 ;  /* 0x000000ffff087224 */ /* 0x016fe400078e0010 */
[----:B------:R-:W-:Y:S01]  /*6270*/  IMAD.MOV.U32 R9, RZ, RZ, R17 ;  /* 0x000000ffff097224 */ /* 0x000fe200078e0011 */
[----:B------:R-:W1:Y:S03]  /*6280*/  S2R R20, SR_CTAID.Y ;  /* 0x0000000000147919 */ /* 0x000e660000002600 */
[----:B------:R-:W2:Y:S08]  /*6290*/  LDC R0, c[0x0][0x630] ;  /* 0x00018c00ff007b82 */ /* 0x000eb00000000800 */
[----:B------:R-:W4:Y:S01]  /*62a0*/  LDC.64 R14, c[0x0][0x620] ;  /* 0x00018800ff0e7b82 */ /* 0x000f220000000a00 */
[----:B0-----:R-:W-:-:S04]  /*62b0*/  ISETP.NE.U32.AND P0, PT, R10, RZ, PT ;  /* 0x000000ff0a00720c */ /* 0x001fc80003f05070 */
[----:B------:R-:W-:-:S13]  /*62c0*/  ISETP.NE.AND.EX P0, PT, R11, RZ, PT, P0 ;  /* 0x000000ff0b00720c */ /* 0x000fda0003f05300 */
[----:B-1234-:R-:W-:Y:S05]  /*62d0*/  @!P0 BRA `(.L_x_156) ;  /* 0x0000000000288947 */ /* 0x01efea0003800000 */
        /* <DEDUP_REMOVED lines=10> */
.L_x_156:
[-CC-:B------:R-:W-:Y:S01]  /*6380*/  SHF.R.U64 R99, R8, R0.reuse, R9.reuse ;  /* 0x0000000008637219 */ /* 0x180fe20000001209 */
[----:B------:R-:W0:Y:S01]  /*6390*/  LDC.64 R26, c[0x0][0x640] ;  /* 0x00019000ff1a7b82 */ /* 0x000e220000000a00 */
[----:B------:R-:W-:Y:S01]  /*63a0*/  SHF.R.U32.HI R0, RZ, R0, R9 ;  /* 0x00000000ff007219 */ /* 0x000fe20000011609 */
[----:B------:R-:W-:Y:S01]  /*63b0*/  ULDC UR4, c[0x0][0x150] ;  /* 0x0000540000047ab9 */ /* 0x000fe20000000800 */
[----:B------:R-:W-:Y:S02]  /*63c0*/  IADD3 R3, P0, RZ, -R99, RZ ;  /* 0x80000063ff037210 */ /* 0x000fe40007f1e0ff */
[----:B------:R-:W-:-:S03]  /*63d0*/  I2FP.F32.U32 R7, R12 ;  /* 0x0000000c00077245 */ /* 0x000fc60000201000 */
[----:B------:R-:W1:Y:S01]  /*63e0*/  LDC R6, c[0x0][0x618] ;  /* 0x00018600ff067b82 */ /* 0x000e620000000800 */
[----:B------:R-:W-:Y:S02]  /*63f0*/  IMAD.X R5, RZ, RZ, ~R0, P0 ;  /* 0x000000ffff057224 */ /* 0x000fe400000e0e00 */
[----:B------:R-:W-:Y:S01]  /*6400*/  FMUL R7, R7, UR4 ;  /* 0x0000000407077c20 */ /* 0x000fe20008400000 */
[----:B------:R-:W-:Y:S01]  /*6410*/  ULDC UR4, c[0x0][0x154] ;  /* 0x0000550000047ab9 */ /* 0x000fe20000000800 */
[-C--:B------:R-:W-:Y:S02]  /*6420*/  IMAD R0, R5, R14.reuse, RZ ;  /* 0x0000000e05007224 */ /* 0x080fe400078e02ff */
[C---:B------:R-:W-:Y:S01]  /*6430*/  IMAD.WIDE.U32 R4, R3.reuse, R14, R16 ;  /* 0x0000000e03047225 */ /* 0x040fe200078e0010 */
[----:B------:R-:W2:Y:S01]  /*6440*/  LDC R8, c[0x0][0x608] ;  /* 0x00018200ff087b82 */ /* 0x000ea20000000800 */
[----:B------:R-:W3:Y:S02]  /*6450*/  F2I.U32.TRUNC.NTZ R7, R7 ;  /* 0x0000000700077305 */ /* 0x000ee4000020f000 */
[----:B------:R-:W-:Y:S01]  /*6460*/  IMAD R3, R3, R15, R0 ;  /* 0x0000000f03037224 */ /* 0x000fe200078e0200 */
[----:B------:R-:W-:-:S03]  /*6470*/  I2FP.F32.U32 R0, R20 ;  /* 0x0000001400007245 */ /* 0x000fc60000201000 */
[----:B------:R-:W-:Y:S01]  /*6480*/  IMAD.IADD R3, R5, 0x1, R3 ;  /* 0x0000000105037824 */ /* 0x000fe200078e0203 */
[----:B------:R-:W4:Y:S01]  /*6490*/  LDC R11, c[0x0][0x658] ;  /* 0x00019600ff0b7b82 */ /* 0x000f220000000800 */
[----:B0-----:R-:W-:-:S04]  /*64a0*/  ISETP.NE.U32.AND P0, PT, R26, RZ, PT ;  /* 0x000000ff1a00720c */ /* 0x001fc80003f05070 */
[----:B------:R-:W-:-:S03]  /*64b0*/  ISETP.NE.AND.EX P0, PT, R27, RZ, PT, P0 ;  /* 0x000000ff1b00720c */ /* 0x000fc60003f05300 */
[----:B------:R-:W0:Y:S01]  /*64c0*/  LDC R9, c[0x0][0x144] ;  /* 0x00005100ff097b82 */ /* 0x000e220000000800 */
[-C--:B-1----:R-:W-:Y:S01]  /*64d0*/  SHF.R.U64 R10, R4, R6.reuse, R3 ;  /* 0x00000006040a7219 */ /* 0x082fe20000001203 */
[----:B---3--:R-:W-:Y:S01]  /*64e0*/  IMAD.MOV R7, RZ, RZ, -R7 ;  /* 0x000000ffff077224 */ /* 0x008fe200078e0a07 */
[----:B------:R-:W-:Y:S01]  /*64f0*/  SHF.R.U32.HI R3, RZ, R6, R3 ;  /* 0x00000006ff037219 */ /* 0x000fe20000011603 */
[----:B------:R-:W-:-:S04]  /*6500*/  FMUL R6, R0, UR4 ;  /* 0x0000000400067c20 */ /* 0x000fc80008400000 */
[----:B------:R-:W1:Y:S01]  /*6510*/  LDC R21, c[0x0][0x148] ;  /* 0x00005200ff157b82 */ /* 0x000e620000000800 */
[----:B------:R3:W0:Y:S01]  /*6520*/  F2I.U32.TRUNC.NTZ R14, R6 ;  /* 0x00000006000e7305 */ /* 0x000622000020f000 */
[-CC-:B--2---:R-:W-:Y:S02]  /*6530*/  SHF.R.U64 R13, R10, R8.reuse, R3.reuse ;  /* 0x000000080a0d7219 */ /* 0x184fe40000001203 */
[----:B------:R-:W-:-:S04]  /*6540*/  SHF.R.U32.HI R0, RZ, R8, R3 ;  /* 0x00000008ff007219 */ /* 0x000fc80000011603 */
[----:B-----5:R-:W2:Y:S01]  /*6550*/  LDC R24, c[0x0][0x648] ;  /* 0x00019200ff187b82 */ /* 0x020ea20000000800 */
[-CC-:B----4-:R-:W-:Y:S02]  /*6560*/  SHF.R.U64 R15, R13, R11.reuse, R0.reuse ;  /* 0x0000000b0d0f7219 */ /* 0x190fe40000001200 */
[----:B------:R-:W-:-:S03]  /*6570*/  SHF.R.U32.HI R5, RZ, R11, R0 ;  /* 0x0000000bff057219 */ /* 0x000fc60000011600 */
[----:B------:R-:W-:Y:S02]  /*6580*/  IMAD.MOV.U32 R4, RZ, RZ, R15 ;  /* 0x000000ffff047224 */ /* 0x000fe400078e000f */
[----:B------:R-:W4:Y:S01]  /*6590*/  LDC R28, c[0x0][0x638] ;  /* 0x00018e00ff1c7b82 */ /* 0x000f220000000800 */
[----:B0-----:R-:W-:-:S07]  /*65a0*/  IMAD R25, R9, R7, R12 ;  /* 0x0000000709197224 */ /* 0x001fce00078e020c */
[----:B------:R-:W0:Y:S08]  /*65b0*/  LDC R29, c[0x0][0x610] ;  /* 0x00018400ff1d7b82 */ /* 0x000e300000000800 */
[----:B------:R-:W0:Y:S01]  /*65c0*/  LDC R30, c[0x0][0x600] ;  /* 0x00018000ff1e7b82 */ /* 0x000e220000000800 */
[----:B-123--:R-:W-:Y:S05]  /*65d0*/  @!P0 BRA `(.L_x_157) ;  /* 0x0000000000288947 */ /* 0x00efea0003800000 */
        /* <DEDUP_REMOVED lines=10> */
.L_x_157:
[----:B------:R-:W-:Y:S01]  /*6680*/  ISETP.NE.AND P0, PT, R2, 0x1, PT ;  /* 0x000000010200780c */ /* 0x000fe20003f05270 */
[----:B------:R-:W-:Y:S01]  /*6690*/  IMAD.MOV R14, RZ, RZ, -R14 ;  /* 0x000000ffff0e7224 */ /* 0x000fe200078e0a0e */
[----:B------:R-:W-:Y:S02]  /*66a0*/  SHF.R.U64 R0, R4, R24, R5 ;  /* 0x0000001804007219 */ /* 0x000fe40000001205 */
[----:B------:R-:W-:Y:S02]  /*66b0*/  LOP3.LUT R3, R13, R96, RZ, 0xc0, !PT ;  /* 0x000000600d037212 */ /* 0x000fe400078ec0ff */
[----:B------:R-:W-:Y:S01]  /*66c0*/  LOP3.LUT R10, R10, R95, RZ, 0xc0, !PT ;  /* 0x0000005f0a0a7212 */ /* 0x000fe200078ec0ff */
[----:B------:R-:W-:Y:S02]  /*66d0*/  IMAD.MOV R4, RZ, RZ, -R0 ;  /* 0x000000ffff047224 */ /* 0x000fe400078e0a00 */
[----:B------:R-:W-:Y:S02]  /*66e0*/  IMAD R0, R90, R0, R3 ;  /* 0x000000005a007224 */ /* 0x000fe400078e0203 */
[----:B----4-:R-:W-:-:S02]  /*66f0*/  IMAD R3, R4, R28, R15 ;  /* 0x0000001c04037224 */ /* 0x010fc400078e020f */
[----:B------:R-:W-:Y:S02]  /*6700*/  @P0 IMAD R25, R21, R14, R20 ;  /* 0x0000000e15190224 */ /* 0x000fe400078e0214 */
[----:B0-----:R-:W-:Y:S02]  /*6710*/  IMAD R5, R3, R30, R10 ;  /* 0x0000001e03057224 */ /* 0x001fe400078e020a */
[----:B------:R-:W-:Y:S02]  /*6720*/  IMAD R0, R0, R29, R25 ;  /* 0x0000001d00007224 */ /* 0x000fe400078e0219 */
[----:B------:R-:W-:-:S03]  /*6730*/  IMAD.MOV.U32 R4, RZ, RZ, 0x1 ;  /* 0x00000001ff047424 */ /* 0x000fc600078e00ff */
[----:B------:R-:W-:Y:S02]  /*6740*/  SEL R100, R5, R0, !P0 ;  /* 0x0000000005647207 */ /* 0x000fe40004000000 */
[----:B------:R-:W-:Y:S02]  /*6750*/  PRMT R3, R4, 0x7610, R3 ;  /* 0x0000761004037816 */ /* 0x000fe40000000003 */
[----:B------:R-:W-:-:S07]  /*6760*/  SEL R0, R0, R5, !P0 ;  /* 0x0000000500007207 */ /* 0x000fce0004000000 */
.L_x_155:
[----:B------:R-:W-:Y:S01]  /*6770*/  UIADD3 UR42, UR43, UR42, URZ ;  /* 0x0000002a2b2a7290 */ /* 0x000fe2000fffe03f */
[----:B------:R-:W-:Y:S01]  /*6780*/  LOP3.LUT P0, RZ, R3, 0xff, RZ, 0xc0, !PT ;  /* 0x000000ff03ff7812 */ /* 0x000fe2000780c0ff */
[----:B------:R-:W-:Y:S02]  /*6790*/  IMAD.MOV.U32 R101, RZ, RZ, R0 ;  /* 0x000000ffff657224 */ /* 0x000fe400078e0000 */
[----:B------:R-:W-:Y:S02]  /*67a0*/  USHF.R.U32.HI UR4, URZ, 0x2, UR42 ;  /* 0x000000023f047899 */ /* 0x000fe4000801162a */
[----:B------:R-:W-:Y:S02]  /*67b0*/  UISETP.GT.U32.AND UP1, UPT, UR42, 0x3, UPT ;  /* 0x000000032a00788c */ /* 0x000fe4000bf24070 */
[----:B------:R-:W-:Y:S02]  /*67c0*/  ULOP3.LUT UR4, UR4, 0x1, URZ, 0xc0, !UPT ;  /* 0x0000000104047892 */ /* 0x000fe4000f8ec03f */
[----:B------:R-:W-:-:S02]  /*67d0*/  UISETP.LT.U32.AND UP1, UPT, UR43, 0x4, UP1 ;  /* 0x000000042b00788c */ /* 0x000fc40008f21070 */
[----:B------:R-:W-:Y:S02]  /*67e0*/  UISETP.NE.U32.AND UP0, UPT, UR4, 0x1, UPT ;  /* 0x000000010400788c */ /* 0x000fe4000bf05070 */
[----:B------:R-:W-:Y:S02]  /*67f0*/  USEL UR5, URZ, 0x1, !UP1 ;  /* 0x000000013f057887 */ /* 0x000fe4000c800000 */
[----:B------:R-:W-:Y:S02]  /*6800*/  UISETP.GT.U32.AND UP0, UPT, UR43, 0x3, !UP0 ;  /* 0x000000032b00788c */ /* 0x000fe4000c704070 */
[----:B------:R-:W-:Y:S02]  /*6810*/  ULOP3.LUT UR42, UR42, 0x3, URZ, 0xc0, !UPT ;  /* 0x000000032a2a7892 */ /* 0x000fe4000f8ec03f */
[----:B------:R-:W-:-:S04]  /*6820*/  USEL UR4, URZ, 0x1, !UP0 ;  /* 0x000000013f047887 */ /* 0x000fc8000c000000 */
[----:B------:R-:W-:Y:S01]  /*6830*/  ULOP3.LUT UR40, UR4, UR40, UR5, 0x96, !UPT ;  /* 0x0000002804287292 */ /* 0x000fe2000f8e9605 */
[----:B------:R-:W-:Y:S11]  /*6840*/  @P0 BRA `(.L_x_158) ;  /* 0xffffffa8005c0947 */ /* 0x000ff6000383ffff */
[----:B------:R-:W-:Y:S05]  /*6850*/  EXIT ;  /* 0x000000000000794d */ /* 0x000fea0003800000 */
.L_x_3:
        /* <DEDUP_REMOVED lines=26> */
.L_x_160:
[--C-:B------:R-:W-:Y:S01]  /*6a00*/  SHF.R.U64 R14, R12, R20, R13.reuse ;  /* 0x000000140c0e7219 */ /* 0x100fe2000000120d */
[----:B------:R-:W0:Y:S01]  /*6a10*/  LDC R24, c[0x0][0x618] ;  /* 0x00018600ff187b82 */ /* 0x000e220000000800 */
[----:B------:R-:W-:Y:S01]  /*6a20*/  I2FP.F32.U32 R8, R6 ;  /* 0x0000000600087245 */ /* 0x000fe20000201000 */
[----:B------:R-:W-:Y:S01]  /*6a30*/  ULDC UR4, c[0x0][0x150] ;  /* 0x0000540000047ab9 */ /* 0x000fe20000000800 */
[----:B------:R-:W-:Y:S02]  /*6a40*/  SHF.R.U32.HI R7, RZ, R20, R13 ;  /* 0x00000014ff077219 */ /* 0x000fe4000001160d */
[----:B------:R-:W-:Y:S01]  /*6a50*/  IADD3 R11, P0, RZ, -R14, RZ ;  /* 0x8000000eff0b7210 */ /* 0x000fe20007f1e0ff */
[----:B------:R-:W-:Y:S01]  /*6a60*/  FMUL R13, R8, UR4 ;  /* 0x00000004080d7c20 */ /* 0x000fe20008400000 */
[----:B------:R-:W-:Y:S01]  /*6a70*/  ULDC UR4, c[0x0][0x154] ;  /* 0x0000550000047ab9 */ /* 0x000fe20000000800 */
[----:B------:R-:W1:Y:S02]  /*6a80*/  LDC.64 R26, c[0x0][0x640] ;  /* 0x00019000ff1a7b82 */ /* 0x000e640000000a00 */
[----:B------:R-:W-:-:S02]  /*6a90*/  IMAD.X R7, RZ, RZ, ~R7, P0 ;  /* 0x000000ffff077224 */ /* 0x000fc400000e0e07 */
[----:B------:R-:W2:Y:S01]  /*6aa0*/  F2I.U32.TRUNC.NTZ R13, R13 ;  /* 0x0000000d000d7305 */ /* 0x000ea2000020f000 */
[----:B------:R-:W-:-:S03]  /*6ab0*/  IMAD.WIDE.U32 R8, R11, R22, R16 ;  /* 0x000000160b087225 */ /* 0x000fc600078e0010 */
[----:B------:R-:W3:Y:S01]  /*6ac0*/  LDC R15, c[0x0][0x144] ;  /* 0x00005100ff0f7b82 */ /* 0x000ee20000000800 */
[----:B------:R-:W-:-:S04]  /*6ad0*/  IMAD R10, R7, R22, RZ ;  /* 0x00000016070a7224 */ /* 0x000fc800078e02ff */
[----:B------:R-:W-:Y:S02]  /*6ae0*/  IMAD R7, R11, R23, R10 ;  /* 0x000000170b077224 */ /* 0x000fe400078e020a */
[----:B------:R-:W-:Y:S01]  /*6af0*/  IMAD.MOV.U32 R10, RZ, RZ, -0x1 ;  /* 0xffffffffff0a7424 */ /* 0x000fe200078e00ff */
[----:B------:R-:W4:Y:S01]  /*6b00*/  LDC R20, c[0x0][0x608] ;  /* 0x00018200ff147b82 */ /* 0x000f220000000800 */
[----:B------:R-:W-:Y:S01]  /*6b10*/  IMAD.IADD R7, R9, 0x1, R7 ;  /* 0x0000000109077824 */ /* 0x000fe200078e0207 */
[----:B------:R-:W-:-:S04]  /*6b20*/  I2FP.F32.U32 R9, R3 ;  /* 0x0000000300097245 */ /* 0x000fc80000201000 */
[-C--:B0-----:R-:W-:Y:S01]  /*6b30*/  SHF.R.U64 R12, R8, R24.reuse, R7 ;  /* 0x00000018080c7219 */ /* 0x081fe20000001207 */
[----:B--2---:R-:W-:Y:S01]  /*6b40*/  IMAD.MOV R8, RZ, RZ, -R13 ;  /* 0x000000ffff087224 */ /* 0x004fe200078e0a0d */
[----:B------:R-:W0:Y:S01]  /*6b50*/  LDC R11, c[0x0][0x658] ;  /* 0x00019600ff0b7b82 */ /* 0x000e220000000800 */
[----:B-1----:R-:W-:Y:S01]  /*6b60*/  ISETP.NE.U32.AND P0, PT, R26, RZ, PT ;  /* 0x000000ff1a00720c */ /* 0x002fe20003f05070 */
[----:B------:R-:W-:Y:S01]  /*6b70*/  FMUL R9, R9, UR4 ;  /* 0x0000000409097c20 */ /* 0x000fe20008400000 */
[----:B------:R-:W-:Y:S02]  /*6b80*/  SHF.R.U32.HI R7, RZ, R24, R7 ;  /* 0x00000018ff077219 */ /* 0x000fe40000011607 */
[----:B------:R-:W-:-:S03]  /*6b90*/  ISETP.NE.AND.EX P0, PT, R27, RZ, PT, P0 ;  /* 0x000000ff1b00720c */ /* 0x000fc60003f05300 */
[----:B------:R-:W1:Y:S01]  /*6ba0*/  LDC R22, c[0x0][0x148] ;  /* 0x00005200ff167b82 */ /* 0x000e620000000800 */
[----:B---3--:R-:W-:Y:S02]  /*6bb0*/  IMAD R23, R15, R8, R6 ;  /* 0x000000080f177224 */ /* 0x008fe400078e0206 */
[----:B------:R-:W-:-:S05]  /*6bc0*/  IMAD.MOV.U32 R8, RZ, RZ, 0x1 ;  /* 0x00000001ff087424 */ /* 0x000fca00078e00ff */
[----:B------:R-:W2:Y:S01]  /*6bd0*/  LDC R21, c[0x0][0x600] ;  /* 0x00018000ff157b82 */ /* 0x000ea20000000800 */
[-CC-:B----4-:R-:W-:Y:S02]  /*6be0*/  SHF.R.U64 R15, R12, R20.reuse, R7.reuse ;  /* 0x000000140c0f7219 */ /* 0x190fe40000001207 */
[----:B------:R-:W-:Y:S02]  /*6bf0*/  SHF.R.U32.HI R6, RZ, R20, R7 ;  /* 0x00000014ff067219 */ /* 0x000fe40000011607 */
[----:B------:R3:W4:Y:S03]  /*6c00*/  F2I.U32.TRUNC.NTZ R20, R9 ;  /* 0x0000000900147305 */ /* 0x000726000020f000 */
[----:B------:R-:W1:Y:S01]  /*6c10*/  LDC R25, c[0x0][0x648] ;  /* 0x00019200ff197b82 */ /* 0x000e620000000800 */
[-C--:B0-----:R-:W-:Y:S02]  /*6c20*/  SHF.R.U64 R19, R15, R11.reuse, R6 ;  /* 0x0000000b0f137219 */ /* 0x081fe40000001206 */
[----:B------:R-:W-:-:S02]  /*6c30*/  SHF.L.U32 R10, R10, R11, RZ ;  /* 0x0000000b0a0a7219 */ /* 0x000fc400000006ff */
[-C--:B------:R-:W-:Y:S01]  /*6c40*/  SHF.R.U32.HI R7, RZ, R11.reuse, R6 ;  /* 0x0000000bff077219 */ /* 0x080fe20000011606 */
[----:B------:R-:W-:Y:S01]  /*6c50*/  IMAD.MOV.U32 R6, RZ, RZ, R19 ;  /* 0x000000ffff067224 */ /* 0x000fe200078e0013 */
[----:B------:R-:W-:Y:S01]  /*6c60*/  SHF.L.U32 R24, R8, R11, RZ ;  /* 0x0000000b08187219 */ /* 0x000fe200000006ff */
[----:B------:R-:W0:Y:S01]  /*6c70*/  LDC R28, c[0x0][0x638] ;  /* 0x00018e00ff1c7b82 */ /* 0x000e220000000800 */
[----:B------:R-:W-:-:S07]  /*6c80*/  LOP3.LUT R30, RZ, R10, RZ, 0x33, !PT ;  /* 0x0000000aff1e7212 */ /* 0x000fce00078e33ff */
[----:B------:R-:W0:Y:S01]  /*6c90*/  LDC R29, c[0x0][0x610] ;  /* 0x00018400ff1d7b82 */ /* 0x000e220000000800 */
[----:B---34-:R-:W-:Y:S05]  /*6ca0*/  @!P0 BRA `(.L_x_161) ;  /* 0x0000000000288947 */ /* 0x018fea0003800000 */
[----:B------:R-:W3:Y:S02]  /*6cb0*/  LDC R6, c[0x0][0x64c] ;  /* 0x00019300ff067b82 */ /* 0x000ee40000000800 */
[----:B---3--:R-:W-:-:S05]  /*6cc0*/  IADD3 R11, P0, R19, R6, RZ ;  /* 0x00000006130b7210 */ /* 0x008fca0007f1e0ff */
        /* <DEDUP_REMOVED lines=8> */
.L_x_161:
[----:B------:R-:W-:Y:S01]  /*6d50*/  ISETP.NE.AND P0, PT, R2, 0x1, PT ;  /* 0x000000010200780c */ /* 0x000fe20003f05270 */
[----:B--2---:R-:W-:Y:S01]  /*6d60*/  VIADD R9, R21, 0xffffffff ;  /* 0xffffffff15097836 */ /* 0x004fe20000000000 */
[----:B-1----:R-:W-:Y:S01]  /*6d70*/  SHF.R.U64 R7, R6, R25, R7 ;  /* 0x0000001906077219 */ /* 0x002fe20000001207 */
[----:B------:R-:W-:Y:S01]  /*6d80*/  IMAD.MOV R20, RZ, RZ, -R20 ;  /* 0x000000ffff147224 */ /* 0x000fe200078e0a14 */
[----:B------:R-:W-:Y:S02]  /*6d90*/  LOP3.LUT R6, R15, R30, RZ, 0xc0, !PT ;  /* 0x0000001e0f067212 */ /* 0x000fe400078ec0ff */
[----:B------:R-:W-:Y:S01]  /*6da0*/  LOP3.LUT R12, R12, R9, RZ, 0xc0, !PT ;  /* 0x000000090c0c7212 */ /* 0x000fe200078ec0ff */
[----:B------:R-:W-:Y:S02]  /*6db0*/  IMAD.MOV R8, RZ, RZ, -R7 ;  /* 0x000000ffff087224 */ /* 0x000fe400078e0a07 */
[----:B------:R-:W-:Y:S02]  /*6dc0*/  IMAD R6, R24, R7, R6 ;  /* 0x0000000718067224 */ /* 0x000fe400078e0206 */
[----:B------:R-:W-:-:S02]  /*6dd0*/  IMAD.MOV.U32 R9, RZ, RZ, 0x1 ;  /* 0x00000001ff097424 */ /* 0x000fc400078e00ff */
[----:B------:R-:W-:Y:S02]  /*6de0*/  @P0 IMAD R23, R22, R20, R3 ;  /* 0x0000001416170224 */ /* 0x000fe400078e0203 */
[----:B0-----:R-:W-:Y:S02]  /*6df0*/  IMAD R3, R8, R28, R19 ;  /* 0x0000001c08037224 */ /* 0x001fe400078e0213 */
[----:B------:R-:W-:Y:S02]  /*6e00*/  IMAD R13, R6, R29, R23 ;  /* 0x0000001d060d7224 */ /* 0x000fe400078e0217 */
[----:B------:R-:W-:Y:S02]  /*6e10*/  IMAD R6, R3, R21, R12 ;  /* 0x0000001503067224 */ /* 0x000fe400078e020c */
[----:B------:R-:W-:-:S03]  /*6e20*/  IMAD.MOV.U32 R8, RZ, RZ, R14 ;  /* 0x000000ffff087224 */ /* 0x000fc600078e000e */
[----:B------:R-:W-:Y:S02]  /*6e30*/  SEL R20, R6, R13, !P0 ;  /* 0x0000000d06147207 */ /* 0x000fe40004000000 */
[----:B------:R-:W-:-:S07]  /*6e40*/  SEL R13, R13, R6, !P0 ;  /* 0x000000060d0d7207 */ /* 0x000fce0004000000 */
.L_x_159:
[----:B------:R-:W-:-:S08]  /*6e50*/  NOP ;  /* 0x0000000000007918 */ /* 0x000fd00000000000 */
[----:B------:R-:W0:-:S00]  /*6e60*/  USETMAXREG.DEALLOC.CTAPOOL 0x28 ;  /* 0x00000028000079c8 */ /* 0x000e0000080e0500 */
[----:B0-----:R-:W-:-:S13]  /*6e70*/  ISETP.NE.AND P0, PT, R0, RZ, PT ;  /* 0x000000ff0000720c */ /* 0x001fda0003f05270 */
[----:B------:R-:W-:Y:S05]  /*6e80*/  @P0 EXIT ;  /* 0x000000000000094d */ /* 0x000fea0003800000 */
[----:B------:R-:W-:Y:S01]  /*6e90*/  LOP3.LUT P0, RZ, R9, 0xff, RZ, 0xc0, !PT ;  /* 0x000000ff09ff7812 */ /* 0x000fe2000780c0ff */
[----:B------:R-:W-:Y:S02]  /*6ea0*/  IMAD.MOV.U32 R0, RZ, RZ, 0x1 ;  /* 0x00000001ff007424 */ /* 0x000fe400078e00ff */
[----:B------:R-:W-:-:S10]  /*6eb0*/  IMAD.MOV.U32 R3, RZ, RZ, RZ ;  /* 0x000000ffff037224 */ /* 0x000fd400078e00ff */
[----:B------:R-:W-:Y:S05]  /*6ec0*/  @!P0 BRA `(.L_x_162) ;  /* 0x0000000c00448947 */ /* 0x000fea0003800000 */
[----:B------:R-:W0:Y:S01]  /*6ed0*/  LDC R0, c[0x0][0x28c] ;  /* 0x0000a300ff007b82 */ /* 0x000e220000000800 */
[----:B------:R-:W-:Y:S01]  /*6ee0*/  LOP3.LUT P0, RZ, R4, 0x1f, RZ, 0xc0, !PT ;  /* 0x0000001f04ff7812 */ /* 0x000fe2000780c0ff */
[----:B------:R-:W-:Y:S01]  /*6ef0*/  ULDC UR5, c[0x0][0x658] ;  /* 0x0001960000057ab9 */ /* 0x000fe20000000800 */
[----:B------:R-:W-:Y:S01]  /*6f00*/  UMOV UR6, 0xffffffff ;  /* 0xffffffff00067882 */ /* 0x000fe20000000000 */
[----:B------:R-:W-:Y:S01]  /*6f10*/  BSSY B0, `(.L_x_162) ;  /* 0x00000cc000007945 */ /* 0x000fe20003800000 */
[----:B------:R-:W-:Y:S01]  /*6f20*/  USHF.L.U32 UR6, UR6, UR5, URZ ;  /* 0x0000000506067299 */ /* 0x000fe2000800063f */
[C---:B------:R-:W-:Y:S01]  /*6f30*/  ISETP.NE.AND P2, PT, R5.reuse, RZ, PT ;  /* 0x000000ff0500720c */ /* 0x040fe20003f45270 */
[----:B------:R-:W-:Y:S01]  /*6f40*/  UMOV UR7, 0x1 ;  /* 0x0000000100077882 */ /* 0x000fe20000000000 */
[----:B------:R-:W-:Y:S01]  /*6f50*/  ISETP.NE.OR P0, PT, R5, RZ, !P0 ;  /* 0x000000ff0500720c */ /* 0x000fe20004705670 */
[----:B------:R-:W-:Y:S01]  /*6f60*/  IMAD.MOV.U32 R11, RZ, RZ, 0x1 ;  /* 0x00000001ff0b7424 */ /* 0x000fe200078e00ff */
[----:B------:R-:W-:Y:S01]  /*6f70*/  LOP3.LUT R19, R18, 0x2, RZ, 0xfc, !PT ;  /* 0x0000000212137812 */ /* 0x000fe200078efcff */
[----:B------:R-:W-:Y:S01]  /*6f80*/  ULDC UR4, c[0x0][0x600] ;  /* 0x0001800000047ab9 */ /* 0x000fe20000000800 */
[----:B------:R-:W-:-:S02]  /*6f90*/  USHF.L.U32 UR13, UR7, UR5, URZ ;  /* 0x00000005070d7299 */ /* 0x000fc4000800063f */
[----:B------:R-:W-:Y:S02]  /*6fa0*/  UIADD3 UR4, UR4, -0x1, URZ ;  /* 0xffffffff04047890 */ /* 0x000fe4000fffe03f */
[----:B------:R-:W-:Y:S01]  /*6fb0*/  ULOP3.LUT UR5, URZ, UR6, URZ, 0x33, !UPT ;  /* 0x000000063f057292 */ /* 0x000fe2000f8e333f */
[----:B------:R-:W-:Y:S01]  /*6fc0*/  ULDC.64 UR22, c[0x0][0x198] ;  /* 0x0000660000167ab9 */ /* 0x000fe20000000a00 */
[----:B0-----:R-:W-:-:S05]  /*6fd0*/  VIADD R0, R0, 0x7f ;  /* 0x0000007f00007836 */ /* 0x001fca0000000000 */
[----:B------:R-:W-:-:S04]  /*6fe0*/  SHF.R.S32.HI R3, RZ, 0x1f, R0 ;  /* 0x0000001fff037819 */ /* 0x000fc80000011400 */
[----:B------:R-:W-:Y:S01]  /*6ff0*/  LEA.HI R3, R3, R0, RZ, 0x7 ;  /* 0x0000000003037211 */ /* 0x000fe200078f38ff */
[----:B------:R-:W-:-:S03]  /*7000*/  IMAD.MOV.U32 R0, RZ, RZ, 0x1 ;  /* 0x00000001ff007424 */ /* 0x000fc600078e00ff */
[----:B------:R-:W-:Y:S01]  /*7010*/  SHF.R.S32.HI R12, RZ, 0x7, R3 ;  /* 0x00000007ff0c7819 */ /* 0x000fe20000011403 */
[----:B------:R-:W-:-:S04]  /*7020*/  IMAD.MOV.U32 R3, RZ, RZ, RZ ;  /* 0x000000ffff037224 */ /* 0x000fc800078e00ff */
[----:B------:R-:W-:-:S07]  /*7030*/  VIADD R10, R12, 0x1 ;  /* 0x000000010c0a7836 */ /* 0x000fce0000000000 */
.L_x_174:
[----:B------:R-:W-:-:S03]  /*7040*/  UMOV UR6, 0xffffffff ;  /* 0xffffffff00067882 */ /* 0x000fc60000000000 */
[----:B------:R-:W-:Y:S05]  /*7050*/  BRA.DIV UR6, `(.L_x_163) ;  /* 0x0000000e06cc7947 */ /* 0x000fea000b800000 */
[----:B------:R-:W-:-:S13]  /*7060*/  ELECT P6, URZ, PT ;  /* 0x00000000003f782f */ /* 0x000fda00038c0000 */
.L_x_185:
[----:B------:R-:W0:Y:S01]  /*7070*/  LDC R4, c[0x0][0x28c] ;  /* 0x0000a300ff047b82 */ /* 0x000e220000000800 */
[----:B------:R-:W-:Y:S01]  /*7080*/  BSSY B1, `(.L_x_164) ;  /* 0x0000041000017945 */ /* 0x000fe20003800000 */
[----:B0-----:R-:W-:-:S13]  /*7090*/  ISETP.LT.OR P6, PT, R4, 0x1, !P6 ;  /* 0x000000010400780c */ /* 0x001fda00077c1670 */
[----:B------:R-:W-:Y:S05]  /*70a0*/  @P6 BRA `(.L_x_165) ;  /* 0x0000000000f86947 */ /* 0x000fea0003800000 */
[----:B------:R-:W-:Y:S02]  /*70b0*/  IMAD.SHL.U32 R13, R13, 0x80, RZ ;  /* 0x000000800d0d7824 */ /* 0x000fe400078e00ff */
[----:B------:R-:W-:Y:S02]  /*70c0*/  IMAD.SHL.U32 R20, R20, 0x80, RZ ;  /* 0x0000008014147824 */ /* 0x000fe400078e00ff */
[----:B------:R-:W-:Y:S02]  /*70d0*/  IMAD.MOV.U32 R21, RZ, RZ, RZ ;  /* 0x000000ffff157224 */ /* 0x000fe400078e00ff */
[----:B------:R-:W-:Y:S02]  /*70e0*/  IMAD.MOV.U32 R4, RZ, RZ, R10 ;  /* 0x000000ffff047224 */ /* 0x000fe400078e000a */
[----:B------:R-:W-:Y:S02]  /*70f0*/  IMAD.MOV.U32 R5, RZ, RZ, R0 ;  /* 0x000000ffff057224 */ /* 0x000fe400078e0000 */
[----:B------:R-:W-:-:S07]  /*7100*/  IMAD.MOV.U32 R6, RZ, RZ, R3 ;  /* 0x000000ffff067224 */ /* 0x000fce00078e0003 */
.L_x_169:
[----:B------:R-:W0:Y:S01]  /*7110*/  S2R R14, SR_CgaCtaId ;  /* 0x00000000000e7919 */ /* 0x000e220000008800 */
[----:B------:R-:W-:Y:S01]  /*7120*/  MOV R7, 0x400 ;  /* 0x0000040000077802 */ /* 0x000fe20000000f00 */
[----:B------:R-:W1:Y:S03]  /*7130*/  @!P2 LDC R9, c[0x0][0x500] ;  /* 0x00014000ff09ab82 */ /* 0x000e660000000800 */
[----:B0-----:R-:W-:Y:S02]  /*7140*/  LEA R15, R14, R7, 0x18 ;  /* 0x000000070e0f7211 */ /* 0x001fe400078ec0ff */
[----:B------:R-:W-:-:S03]  /*7150*/  SHF.L.U32 R7, R5, 0x1f, RZ ;  /* 0x0000001f05077819 */ /* 0x000fc600000006ff */
[----:B------:R-:W-:-:S04]  /*7160*/  IMAD R14, R6, 0x8, R15 ;  /* 0x00000008060e7824 */ /* 0x000fc800078e020f */
[----:B------:R-:W0:Y:S02]  /*7170*/  SYNCS.PHASECHK.TRANS64.TRYWAIT P1, [R14+URZ+0x20], R7 ;  /* 0x000020070e0075a7 */ /* 0x000e24000802017f */
[----:B01----:R-:W-:Y:S05]  /*7180*/  @!P1 BRA `(.L_x_166) ;  /* 0x0000000c00a09947 */ /* 0x003fea0003800000 */
.L_x_186:
[----:B0-----:R-:W-:Y:S01]  /*7190*/  PRMT R7, R19, 0x9910, RZ ;  /* 0x0000991013077816 */ /* 0x001fe200000000ff */
[----:B------:R0:W-:Y:S03]  /*71a0*/  @!P2 SYNCS.ARRIVE.TRANS64 RZ, [R14+URZ], R9 ;  /* 0x000000090effa9a7 */ /* 0x0001e6000800003f */
[----:B------:R-:W-:-:S13]  /*71b0*/  ISETP.NE.AND P1, PT, R7, 0x2, PT ;  /* 0x000000020700780c */ /* 0x000fda0003f25270 */
[----:B0-----:R-:W-:Y:S05]  /*71c0*/  @P1 BRA `(.L_x_167) ;  /* 0x0000000000041947 */ /* 0x001fea0003800000 */
[----:B------:R-:W-:Y:S01]  /*71d0*/  BPT.TRAP 0x1 ;  /* 0x000000040000795c */ /* 0x000fe20000300000 */
.L_x_167:
[----:B------:R-:W-:Y:S05]  /*71e0*/  @P0 BRA `(.L_x_168) ;  /* 0x0000000000040947 */ /* 0x000fea0003800000 */
[----:B------:R-:W-:Y:S01]  /*71f0*/  BPT.TRAP 0x1 ;  /* 0x000000040000795c */ /* 0x000fe20000300000 */
.L_x_168:
[----:B------:R-:W-:Y:S01]  /*7200*/  IMAD R15, R6, 0x8000, R15 ;  /* 0x00008000060f7824 */ /* 0x000fe200078e020f */
[----:B------:R-:W-:Y:S01]  /*7210*/  R2UR UR34, R21 ;  /* 0x00000000152272ca */ /* 0x000fe200000e0000 */
[----:B------:R-:W-:Y:S01]  /*7220*/  VIADD R4, R4, 0xffffffff ;  /* 0xffffffff04047836 */ /* 0x000fe20000000000 */
[----:B------:R-:W-:Y:S01]  /*7230*/  R2UR UR33, R14 ;  /* 0x000000000e2172ca */ /* 0x000fe200000e0000 */
[----:B------:R-:W-:Y:S01]  /*7240*/  UIADD3 UR6, UP0, UR22, 0xf0, URZ ;  /* 0x000000f016067890 */ /* 0x000fe2000ff1e03f */
[----:B------:R-:W-:Y:S01]  /*7250*/  R2UR UR8, R15 ;  /* 0x000000000f0872ca */ /* 0x000fe200000e0000 */
[----:B------:R-:W-:Y:S01]  /*7260*/  UIADD3 UR30, UP1, UR22, 0x1f0, URZ ;  /* 0x000001f0161e7890 */ /* 0x000fe2000ff3e03f */
[----:B------:R-:W-:Y:S01]  /*7270*/  R2UR UR35, R13 ;  /* 0x000000000d2372ca */ /* 0x000fe200000e0000 */
[----:B------:R-:W-:Y:S01]  /*7280*/  UIADD3.X UR7, URZ, UR23, URZ, UP0, !UPT ;  /* 0x000000173f077290 */ /* 0x000fe200087fe43f */
[----:B------:R-:W-:Y:S01]  /*7290*/  R2UR UR36, R8 ;  /* 0x00000000082472ca */ /* 0x000fe200000e0000 */
[----:B------:R-:W-:Y:S01]  /*72a0*/  UIADD3.X UR31, URZ, UR23, URZ, UP1, !UPT ;  /* 0x000000173f1f7290 */ /* 0x000fe20008ffe43f */
[----:B------:R-:W-:Y:S01]  /*72b0*/  R2UR UR19, R20 ;  /* 0x00000000141372ca */ /* 0x000fe200000e0000 */
[----:B------:R-:W-:Y:S01]  /*72c0*/  VIADD R6, R6, 0x1 ;  /* 0x0000000106067836 */ /* 0x000fe20000000000 */
[----:B------:R-:W-:Y:S01]  /*72d0*/  ISETP.GT.AND P3, PT, R4, 0x1, PT ;  /* 0x000000010400780c */ /* 0x000fe20003f64270 */
[----:B------:R-:W-:Y:S01]  /*72e0*/  UIADD3 UR26, UR34, 0x40, URZ ;  /* 0x00000040221a7890 */ /* 0x000fe2000fffe03f */
[----:B------:R-:W-:Y:S01]  /*72f0*/  VIADD R21, R21, 0x80 ;  /* 0x0000008015157836 */ /* 0x000fe20000000000 */
[----:B------:R-:W-:Y:S01]  /*7300*/  UMOV UR14, 0x0 ;  /* 0x00000000000e7882 */ /* 0x000fe20000000000 */
[----:B------:R-:W-:Y:S01]  /*7310*/  UMOV UR15, 0x10000000 ;  /* 0x10000000000f7882 */ /* 0x000fe20000000000 */
[----:B------:R-:W-:Y:S01]  /*7320*/  UIADD3 UR32, UR8, 0x100, URZ ;  /* 0x0000010008207890 */ /* 0x000fe2000fffe03f */
[----:B------:R-:W-:Y:S01]  /*7330*/  ISETP.NE.AND P1, PT, R6, 0x4, PT ;  /* 0x000000040600780c */ /* 0x000fe20003f25270 */
[----:B------:R-:W-:-:S02]  /*7340*/  UIADD3 UR24, UR8, 0x4100, URZ ;  /* 0x0000410008187890 */ /* 0x000fc4000fffe03f */
[----:B------:R-:W-:Y:S01]  /*7350*/  UIADD3 UR16, UR8, 0x20100, URZ ;  /* 0x0002010008107890 */ /* 0x000fe2000fffe03f */
[----:B------:R-:W-:Y:S01]  /*7360*/  SEL R14, RZ, 0x1, P1 ;  /* 0x00000001ff0e7807 */ /* 0x000fe20000800000 */
[----:B------:R-:W-:Y:S01]  /*7370*/  UIADD3 UR8, UR8, 0x24100, URZ ;  /* 0x0002410008087890 */ /* 0x000fe2000fffe03f */
[----:B------:R-:W-:Y:S01]  /*7380*/  SEL R6, R6, RZ, P1 ;  /* 0x000000ff06067207 */ /* 0x000fe20000800000 */
[----:B------:R-:W-:Y:S01]  /*7390*/  UMOV UR25, UR33 ;  /* 0x0000002100197c82 */ /* 0x000fe20008000000 */
[----:B------:R-:W-:Y:S01]  /*73a0*/  UMOV UR27, UR35 ;  /* 0x00000023001b7c82 */ /* 0x000fe20008000000 */
[----:B------:R-:W-:Y:S01]  /*73b0*/  UMOV UR28, UR36 ;  /* 0x00000024001c7c82 */ /* 0x000fe20008000000 */
[----:B------:R-:W-:Y:S01]  /*73c0*/  UMOV UR17, UR33 ;  /* 0x0000002100117c82 */ /* 0x000fe20008000000 */
[----:B------:R-:W-:Y:S01]  /*73d0*/  UMOV UR18, UR34 ;  /* 0x0000002200127c82 */ /* 0x000fe20008000000 */
[----:B------:R-:W-:Y:S01]  /*73e0*/  UMOV UR20, UR36 ;  /* 0x0000002400147c82 */ /* 0x000fe20008000000 */
[----:B------:R0:W-:Y:S01]  /*73f0*/  UTMALDG.3D [UR32], [UR6], desc[UR14] ;  /* 0x00000e20060075b4 */ /* 0x0001e20008011000 */
[----:B------:R-:W-:Y:S01]  /*7400*/  UMOV UR9, UR33 ;  /* 0x0000002100097c82 */ /* 0x000fe20008000000 */
[----:B------:R-:W-:Y:S01]  /*7410*/  UMOV UR11, UR19 ;  /* 0x00000013000b7c82 */ /* 0x000fe20008000000 */
[----:B------:R-:W-:Y:S01]  /*7420*/  UMOV UR12, UR36 ;  /* 0x00000024000c7c82 */ /* 0x000fe20008000000 */
[----:B------:R-:W-:Y:S01]  /*7430*/  UMOV UR10, UR26 ;  /* 0x0000001a000a7c82 */ /* 0x000fe20008000000 */
[----:B------:R-:W-:Y:S01]  /*7440*/  LOP3.LUT R5, R5, R14, RZ, 0x3c, !PT ;  /* 0x0000000e05057212 */ /* 0x000fe200078e3cff */
[----:B------:R0:W-:Y:S01]  /*7450*/  UTMALDG.3D [UR24], [UR6], desc[UR14] ;  /* 0x00000e18060075b4 */ /* 0x0001e20008011000 */
[----:B------:R0:W-:Y:S01]  /*7460*/  UTMALDG.3D [UR16], [UR30], desc[UR14] ;  /* 0x00000e101e0075b4 */ /* 0x0001e20008011000 */
[----:B------:R0:W-:Y:S02]  /*7470*/  UTMALDG.3D [UR8], [UR30], desc[UR14] ;  /* 0x00000e081e0075b4 */ /* 0x0001e40008011000 */
[----:B0-----:R-:W-:Y:S05]  /*7480*/  @P3 BRA `(.L_x_169) ;  /* 0xfffffffc00203947 */ /* 0x001fea000383ffff */
.L_x_165:
[----:B------:R-:W-:Y:S05]  /*7490*/  BSYNC B1 ;  /* 0x0000000000017941 */ /* 0x000fea0003800000 */
.L_x_164:
[----:B------:R-:W-:Y:S01]  /*74a0*/  LOP3.LUT P3, RZ, R11, 0xff, RZ, 0xc0, !PT ;  /* 0x000000ff0bff7812 */ /* 0x000fe2000786c0ff */
[----:B------:R-:W-:Y:S01]  /*74b0*/  IMAD.IADD R3, R12, 0x1, R3 ;  /* 0x000000010c037824 */ /* 0x000fe200078e0203 */
[----:B------:R-:W-:Y:S01]  /*74c0*/  IADD3 R16, P4, R16, UR38, RZ ;  /* 0x0000002610107c10 */ /* 0x000fe2000ff9e0ff */
[----:B------:R-:W-:Y:S01]  /*74d0*/  ULDC.64 UR6, c[0x0][0x650] ;  /* 0x0001940000067ab9 */ /* 0x000fe20000000a00 */
[----:B------:R-:W-:Y:S01]  /*74e0*/  BSSY B1, `(.L_x_170) ;  /* 0x000006c000017945 */ /* 0x000fe20003800000 */
[----:B------:R-:W-:Y:S01]  /*74f0*/  IMAD.MOV.U32 R13, RZ, RZ, -0x1 ;  /* 0xffffffffff0d7424 */ /* 0x000fe200078e00ff */
[----:B------:R-:W-:Y:S01]  /*7500*/  ISETP.GT.U32.AND P1, PT, R3, 0x3, PT ;  /* 0x000000030300780c */ /* 0x000fe20003f24070 */
[----:B------:R-:W-:Y:S01]  /*7510*/  IMAD.MOV.U32 R20, RZ, RZ, -0x1 ;  /* 0xffffffffff147424 */ /* 0x000fe200078e00ff */
[----:B------:R-:W-:Y:S01]  /*7520*/  SHF.R.U32.HI R4, RZ, 0x2, R3 ;  /* 0x00000002ff047819 */ /* 0x000fe20000011603 */
[----:B------:R-:W-:Y:S01]  /*7530*/  IMAD.MOV.U32 R8, RZ, RZ, -0x1 ;  /* 0xffffffffff087424 */ /* 0x000fe200078e00ff */
[----:B------:R-:W-:-:S02]  /*7540*/  ISETP.LT.U32.AND P1, PT, R12, 0x4, P1 ;  /* 0x000000040c00780c */ /* 0x000fc40000f21070 */
[----:B------:R-:W-:Y:S01]  /*7550*/  IADD3.X R17, R17, UR41, RZ, P4, !PT ;  /* 0x0000002911117c10 */ /* 0x000fe2000a7fe4ff */
[----:B------:R-:W0:Y:S01]  /*7560*/  @P3 S2R R6, SR_CgaCtaId ;  /* 0x0000000000063919 */ /* 0x000e220000008800 */
[----:B------:R-:W-:Y:S02]  /*7570*/  @P3 MOV R5, 0x400 ;  /* 0x0000040000053802 */ /* 0x000fe40000000f00 */
[----:B------:R-:W-:Y:S02]  /*7580*/  ISETP.GE.U32.AND P4, PT, R16, UR6, PT ;  /* 0x0000000610007c0c */ /* 0x000fe4000bf86070 */
[----:B------:R-:W-:Y:S02]  /*7590*/  LOP3.LUT R4, R4, 0x1, RZ, 0xc0, !PT ;  /* 0x0000000104047812 */ /* 0x000fe400078ec0ff */
[----:B------:R-:W-:Y:S02]  /*75a0*/  LOP3.LUT R3, R3, 0x3, RZ, 0xc0, !PT ;  /* 0x0000000303037812 */ /* 0x000fe400078ec0ff */
[----:B------:R-:W-:-:S02]  /*75b0*/  PRMT R11, RZ, 0x7610, R11 ;  /* 0x00007610ff0b7816 */ /* 0x000fc4000000000b */
[----:B0-----:R-:W-:-:S04]  /*75c0*/  @P3 LEA R5, R6, R5, 0x18 ;  /* 0x0000000506053211 */ /* 0x001fc800078ec0ff */
[----:B------:R0:W-:Y:S01]  /*75d0*/  @P3 SYNCS.ARRIVE.TRANS64.A1T0 RZ, [R5+URZ+0x58], RZ ;  /* 0x000058ff05ff39a7 */ /* 0x0001e2000810003f */
[----:B------:R-:W-:-:S04]  /*75e0*/  ISETP.NE.U32.AND P3, PT, R4, 0x1, PT ;  /* 0x000000010400780c */ /* 0x000fc80003f65070 */
[----:B------:R-:W-:Y:S02]  /*75f0*/  ISETP.GT.U32.AND P3, PT, R12, 0x3, !P3 ;  /* 0x000000030c00780c */ /* 0x000fe40005f64070 */
[----:B0-----:R-:W-:Y:S02]  /*7600*/  SEL R5, RZ, 0x1, !P1 ;  /* 0x00000001ff057807 */ /* 0x001fe40004800000 */
[----:B------:R-:W-:Y:S02]  /*7610*/  ISETP.GE.U32.AND.EX P1, PT, R17, UR7, PT, P4 ;  /* 0x0000000711007c0c */ /* 0x000fe4000bf26140 */
[----:B------:R-:W-:-:S04]  /*7620*/  SEL R4, RZ, 0x1, !P3 ;  /* 0x00000001ff047807 */ /* 0x000fc80005800000 */
[----:B------:R-:W-:Y:S02]  /*7630*/  LOP3.LUT R0, R4, R0, R5, 0x96, !PT ;  /* 0x0000000004007212 */ /* 0x000fe400078e9605 */
[----:B------:R-:W-:-:S05]  /*7640*/  PRMT R4, RZ, 0x7610, R4 ;  /* 0x00007610ff047816 */ /* 0x000fca0000000004 */
[----:B------:R-:W-:Y:S05]  /*7650*/  @P1 BRA `(.L_x_171) ;  /* 0x0000000400501947 */ /* 0x000fea0003800000 */
[----:B------:R-:W-:Y:S01]  /*7660*/  ULDC.64 UR6, c[0x0][0x628] ;  /* 0x00018a0000067ab9 */ /* 0x000fe20000000a00 */
[----:B------:R-:W0:Y:S01]  /*7670*/  S2R R14, SR_CTAID.X ;  /* 0x00000000000e7919 */ /* 0x000e220000002500 */
[----:B------:R-:W-:Y:S01]  /*7680*/  ISETP.NE.U32.AND P1, PT, RZ, UR6, PT ;  /* 0x00000006ff007c0c */ /* 0x000fe2000bf25070 */
[----:B------:R-:W-:Y:S01]  /*7690*/  ULDC UR9, c[0x0][0x630] ;  /* 0x00018c0000097ab9 */ /* 0x000fe20000000800 */
[----:B------:R-:W-:Y:S01]  /*76a0*/  IMAD.MOV.U32 R4, RZ, RZ, R16 ;  /* 0x000000ffff047224 */ /* 0x000fe200078e0010 */
[----:B------:R-:W1:Y:S01]  /*76b0*/  S2R R13, SR_CTAID.Y ;  /* 0x00000000000d7919 */ /* 0x000e620000002600 */
[----:B------:R-:W-:Y:S01]  /*76c0*/  ISETP.NE.AND.EX P1, PT, RZ, UR7, PT, P1 ;  /* 0x00000007ff007c0c */ /* 0x000fe2000bf25310 */
[----:B------:R-:W-:-:S12]  /*76d0*/  IMAD.MOV.U32 R5, RZ, RZ, R17 ;  /* 0x000000ffff057224 */ /* 0x000fd800078e0011 */
[----:B------:R-:W-:Y:S05]  /*76e0*/  @!P1 BRA `(.L_x_172) ;  /* 0x0000000000289947 */ /* 0x000fea0003800000 */
[----:B------:R-:W-:Y:S02]  /*76f0*/  ULDC UR8, c[0x0][0x634] ;  /* 0x00018d0000087ab9 */ /* 0x000fe40000000800 */
[----:B------:R-:W-:-:S05]  /*7700*/  IADD3 R9, P1, R16, UR8, RZ ;  /* 0x0000000810097c10 */ /* 0x000fca000ff3e0ff */
[----:B------:R-:W-:-:S04]  /*7710*/  IMAD.X R15, RZ, RZ, R17, P1 ;  /* 0x000000ffff0f7224 */ /* 0x000fc800008e0611 */
[----:B------:R-:W-:-:S04]  /*7720*/  IMAD.WIDE.U32 R6, R15, UR6, RZ ;  /* 0x000000060f067c25 */ /* 0x000fc8000f8e00ff */
[----:B------:R-:W-:-:S04]  /*7730*/  IMAD.WIDE.U32 R6, P1, R9, UR7, R6 ;  /* 0x0000000709067c25 */ /* 0x000fc8000f820006 */
[----:B------:R-:W-:-:S04]  /*7740*/  IMAD.WIDE.U32 R8, R9, UR6, RZ ;  /* 0x0000000609087c25 */ /* 0x000fc8000f8e00ff */
[----:B------:R-:W-:Y:S01]  /*7750*/  IMAD.X R5, RZ, RZ, RZ, P1 ;  /* 0x000000ffff057224 */ /* 0x000fe200008e06ff */
[----:B------:R-:W-:Y:S01]  /*7760*/  IADD3 RZ, P1, R9, R6, RZ ;  /* 0x0000000609ff7210 */ /* 0x000fe20007f3e0ff */
[----:B------:R-:W-:-:S04]  /*7770*/  IMAD.MOV.U32 R4, RZ, RZ, R7 ;  /* 0x000000ffff047224 */ /* 0x000fc800078e0007 */
[----:B------:R-:W-:-:S08]  /*7780*/  IMAD.WIDE.U32.X R4, R15, UR7, R4, P1 ;  /* 0x000000070f047c25 */ /* 0x000fd000088e0404 */
.L_x_172:
[--C-:B------:R-:W-:Y:S01]  /*7790*/  SHF.R.U64 R8, R4, UR9, R5.reuse ;  /* 0x0000000904087c19 */ /* 0x100fe20008001205 */
[----:B------:R-:W-:Y:S01]  /*77a0*/  ULDC.64 UR6, c[0x0][0x620] ;  /* 0x0001880000067ab9 */ /* 0x000fe20000000a00 */
[----:B------:R-:W-:Y:S01]  /*77b0*/  SHF.R.U32.HI R4, RZ, UR9, R5 ;  /* 0x00000009ff047c19 */ /* 0x000fe20008011605 */
[----:B------:R-:W2:Y:S01]  /*77c0*/  LDC R25, c[0x0][0x144] ;  /* 0x00005100ff197b82 */ /* 0x000ea20000000800 */
[----:B------:R-:W-:Y:S01]  /*77d0*/  IADD3 R7, P1, RZ, -R8, RZ ;  /* 0x80000008ff077210 */ /* 0x000fe20007f3e0ff */
[----:B------:R-:W-:Y:S01]  /*77e0*/  ULDC.64 UR10, c[0x0][0x640] ;  /* 0x00019000000a7ab9 */ /* 0x000fe20000000a00 */
[----:B0-----:R-:W-:Y:S01]  /*77f0*/  I2FP.F32.U32 R9, R14 ;  /* 0x0000000e00097245 */ /* 0x001fe20000201000 */
[----:B------:R-:W-:Y:S02]  /*7800*/  ULDC UR8, c[0x0][0x608] ;  /* 0x0001820000087ab9 */ /* 0x000fe40000000800 */
[----:B------:R-:W-:Y:S01]  /*7810*/  IMAD.X R4, RZ, RZ, ~R4, P1 ;  /* 0x000000ffff047224 */ /* 0x000fe200008e0e04 */
[----:B------:R-:W-:Y:S01]  /*7820*/  ISETP.NE.U32.AND P1, PT, RZ, UR10, PT ;  /* 0x0000000aff007c0c */ /* 0x000fe2000bf25070 */
[----:B------:R-:W0:Y:S02]  /*7830*/  LDC R20, c[0x0][0x148] ;  /* 0x00005200ff147b82 */ /* 0x000e240000000800 */
[----:B------:R-:W-:Y:S01]  /*7840*/  IMAD R6, R4, UR6, RZ ;  /* 0x0000000604067c24 */ /* 0x000fe2000f8e02ff */
[----:B------:R-:W-:Y:S01]  /*7850*/  ISETP.NE.AND.EX P1, PT, RZ, UR11, PT, P1 ;  /* 0x0000000bff007c0c */ /* 0x000fe2000bf25310 */
[----:B------:R-:W-:Y:S01]  /*7860*/  IMAD.WIDE.U32 R4, R7, UR6, R16 ;  /* 0x0000000607047c25 */ /* 0x000fe2000f8e0010 */
[----:B------:R-:W-:-:S03]  /*7870*/  ULDC UR6, c[0x0][0x150] ;  /* 0x0000540000067ab9 */ /* 0x000fc60000000800 */
[----:B------:R-:W-:Y:S02]  /*7880*/  IMAD R7, R7, UR7, R6 ;  /* 0x0000000707077c24 */ /* 0x000fe4000f8e0206 */
[----:B------:R-:W-:Y:S01]  /*7890*/  FMUL R6, R9, UR6 ;  /* 0x0000000609067c20 */ /* 0x000fe20008400000 */
[----:B------:R-:W-:Y:S01]  /*78a0*/  ULDC UR6, c[0x0][0x618] ;  /* 0x0001860000067ab9 */ /* 0x000fe20000000800 */
[----:B------:R-:W-:Y:S01]  /*78b0*/  ULDC UR7, c[0x0][0x154] ;  /* 0x0000550000077ab9 */ /* 0x000fe20000000800 */
[----:B------:R-:W-:-:S03]  /*78c0*/  IMAD.IADD R5, R5, 0x1, R7 ;  /* 0x0000000105057824 */ /* 0x000fc600078e0207 */
[----:B------:R-:W3:Y:S02]  /*78d0*/  F2I.U32.TRUNC.NTZ R6, R6 ;  /* 0x0000000600067305 */ /* 0x000ee4000020f000 */
[----:B------:R-:W-:Y:S02]  /*78e0*/  SHF.R.U64 R9, R4, UR6, R5 ;  /* 0x0000000604097c19 */ /* 0x000fe40008001205 */
[----:B-1----:R-:W-:-:S05]  /*78f0*/  I2FP.F32.U32 R4, R13 ;  /* 0x0000000d00047245 */ /* 0x002fca0000201000 */
[----:B------:R-:W-:Y:S01]  /*7900*/  FMUL R22, R4, UR7 ;  /* 0x0000000704167c20 */ /* 0x000fe20008400000 */
[----:B------:R-:W-:Y:S01]  /*7910*/  SHF.R.U32.HI R4, RZ, UR6, R5 ;  /* 0x00000006ff047c19 */ /* 0x000fe20008011605 */
[----:B------:R-:W-:-:S03]  /*7920*/  ULDC UR6, c[0x0][0x658] ;  /* 0x0001960000067ab9 */ /* 0x000fc60000000800 */
[--C-:B------:R-:W-:Y:S01]  /*7930*/  SHF.R.U64 R21, R9, UR8, R4.reuse ;  /* 0x0000000809157c19 */ /* 0x100fe20008001204 */
[----:B------:R-:W1:Y:S01]  /*7940*/  F2I.U32.TRUNC.NTZ R22, R22 ;  /* 0x0000001600167305 */ /* 0x000e62000020f000 */
[----:B------:R-:W-:Y:S01]  /*7950*/  SHF.R.U32.HI R4, RZ, UR8, R4 ;  /* 0x00000008ff047c19 */ /* 0x000fe20008011604 */
[----:B---3--:R-:W-:-:S03]  /*7960*/  IMAD.MOV R6, RZ, RZ, -R6 ;  /* 0x000000ffff067224 */ /* 0x008fc600078e0a06 */
[----:B------:R-:W-:Y:S01]  /*7970*/  SHF.R.U64 R15, R21, UR6, R4 ;  /* 0x00000006150f7c19 */ /* 0x000fe20008001204 */
[----:B--2---:R-:W-:Y:S01]  /*7980*/  IMAD R14, R25, R6, R14 ;  /* 0x00000006190e7224 */ /* 0x004fe200078e020e */
[----:B------:R-:W-:-:S03]  /*7990*/  SHF.R.U32.HI R23, RZ, UR6, R4 ;  /* 0x00000006ff177c19 */ /* 0x000fc60008011604 */
[----:B------:R-:W-:Y:S02]  /*79a0*/  IMAD.MOV.U32 R4, RZ, RZ, R15 ;  /* 0x000000ffff047224 */ /* 0x000fe400078e000f */
[----:B------:R-:W-:Y:S01]  /*79b0*/  IMAD.MOV.U32 R5, RZ, RZ, R23 ;  /* 0x000000ffff057224 */ /* 0x000fe200078e0017 */
[----:B-1----:R-:W-:Y:S06]  /*79c0*/  @!P1 BRA `(.L_x_173) ;  /* 0x0000000000289947 */ /* 0x002fec0003800000 */
[----:B------:R-:W-:Y:S02]  /*79d0*/  ULDC UR6, c[0x0][0x64c] ;  /* 0x0001930000067ab9 */ /* 0x000fe40000000800 */
[----:B------:R-:W-:-:S05]  /*79e0*/  IADD3 R5, P1, R15, UR6, RZ ;  /* 0x000000060f057c10 */ /* 0x000fca000ff3e0ff */
[----:B------:R-:W-:-:S04]  /*79f0*/  IMAD.X R23, RZ, RZ, R23, P1 ;  /* 0x000000ffff177224 */ /* 0x000fc800008e0617 */
[----:B------:R-:W-:-:S04]  /*7a00*/  IMAD.WIDE.U32 R6, R23, UR10, RZ ;  /* 0x0000000a17067c25 */ /* 0x000fc8000f8e00ff */
[----:B------:R-:W-:-:S04]  /*7a10*/  IMAD.WIDE.U32 R6, P1, R5, UR11, R6 ;  /* 0x0000000b05067c25 */ /* 0x000fc8000f820006 */
[----:B------:R-:W-:-:S04]  /*7a20*/  IMAD.WIDE.U32 R4, R5, UR10, RZ ;  /* 0x0000000a05047c25 */ /* 0x000fc8000f8e00ff */
[----:B------:R-:W-:Y:S01]  /*7a30*/  IMAD.MOV.U32 R4, RZ, RZ, R7 ;  /* 0x000000ffff047224 */ /* 0x000fe200078e0007 */
[----:B------:R-:W-:Y:S01]  /*7a40*/  IADD3 RZ, P3, R5, R6, RZ ;  /* 0x0000000605ff7210 */ /* 0x000fe20007f7e0ff */
[----:B------:R-:W-:-:S04]  /*7a50*/  IMAD.X R5, RZ, RZ, RZ, P1 ;  /* 0x000000ffff057224 */ /* 0x000fc800008e06ff */
[----:B------:R-:W-:-:S08]  /*7a60*/  IMAD.WIDE.U32.X R4, R23, UR11, R4, P3 ;  /* 0x0000000b17047c25 */ /* 0x000fd000098e0404 */
.L_x_173:
[----:B------:R-:W-:Y:S01]  /*7a70*/  ISETP.NE.AND P1, PT, R2, 0x1, PT ;  /* 0x000000010200780c */ /* 0x000fe20003f25270 */
[----:B------:R-:W-:Y:S01]  /*7a80*/  ULDC UR6, c[0x0][0x648] ;  /* 0x0001920000067ab9 */ /* 0x000fe20000000800 */
[----:B------:R-:W-:Y:S01]  /*7a90*/  LOP3.LUT R21, R21, UR5, RZ, 0xc0, !PT ;  /* 0x0000000515157c12 */ /* 0x000fe2000f8ec0ff */
[----:B------:R-:W-:Y:S01]  /*7aa0*/  IMAD.MOV R22, RZ, RZ, -R22 ;  /* 0x000000ffff167224 */ /* 0x000fe200078e0a16 */
[----:B------:R-:W-:Y:S01]  /*7ab0*/  SHF.R.U64 R4, R4, UR6, R5 ;  /* 0x0000000604047c19 */ /* 0x000fe20008001205 */
[----:B------:R-:W-:Y:S01]  /*7ac0*/  ULDC UR6, c[0x0][0x638] ;  /* 0x00018e0000067ab9 */ /* 0x000fe20000000800 */
[----:B------:R-:W-:Y:S01]  /*7ad0*/  ULDC UR7, c[0x0][0x610] ;  /* 0x0001840000077ab9 */ /* 0x000fe20000000800 */
[----:B------:R-:W-:Y:S02]  /*7ae0*/  IMAD.MOV.U32 R5, RZ, RZ, 0x1 ;  /* 0x00000001ff057424 */ /* 0x000fe400078e00ff */
[----:B------:R-:W-:Y:S02]  /*7af0*/  IMAD.MOV R6, RZ, RZ, -R4 ;  /* 0x000000ffff067224 */ /* 0x000fe400078e0a04 */
[----:B------:R-:W-:Y:S01]  /*7b00*/  IMAD R21, R4, UR13, R21 ;  /* 0x0000000d04157c24 */ /* 0x000fe2000f8e0215 */
[----:B------:R-:W-:Y:S01]  /*7b10*/  LOP3.LUT R4, R9, UR4, RZ, 0xc0, !PT ;  /* 0x0000000409047c12 */ /* 0x000fe2000f8ec0ff */
[----:B0-----:R-:W-:-:S02]  /*7b20*/  @P1 IMAD R14, R20, R22, R13 ;  /* 0x00000016140e1224 */ /* 0x001fc400078e020d */
[----:B------:R-:W-:Y:S01]  /*7b30*/  IMAD R15, R6, UR6, R15 ;  /* 0x00000006060f7c24 */ /* 0x000fe2000f8e020f */
[----:B------:R-:W-:Y:S01]  /*7b40*/  ULDC UR6, c[0x0][0x600] ;  /* 0x0001800000067ab9 */ /* 0x000fe20000000800 */
[----:B------:R-:W-:Y:S02]  /*7b50*/  IMAD R14, R21, UR7, R14 ;  /* 0x00000007150e7c24 */ /* 0x000fe4000f8e020e */
[--C-:B------:R-:W-:Y:S01]  /*7b60*/  IMAD R15, R15, UR6, R4.reuse ;  /* 0x000000060f0f7c24 */ /* 0x100fe2000f8e0204 */
[----:B------:R-:W-:-:S04]  /*7b70*/  PRMT R4, R5, 0x7610, R4 ;  /* 0x0000761005047816 */ /* 0x000fc80000000004 */
[----:B------:R-:W-:Y:S02]  /*7b80*/  SEL R20, R15, R14, !P1 ;  /* 0x0000000e0f147207 */ /* 0x000fe40004800000 */
[----:B------:R-:W-:-:S07]  /*7b90*/  SEL R13, R14, R15, !P1 ;  /* 0x0000000f0e0d7207 */ /* 0x000fce0004800000 */
.L_x_171:
[----:B------:R-:W-:Y:S05]  /*7ba0*/  BSYNC B1 ;  /* 0x0000000000017941 */ /* 0x000fea0003800000 */
.L_x_170:
[----:B------:R-:W-:-:S13]  /*7bb0*/  LOP3.LUT P1, RZ, R4, 0xff, RZ, 0xc0, !PT ;  /* 0x000000ff04ff7812 */ /* 0x000fda000782c0ff */
[----:B------:R-:W-:Y:S05]  /*7bc0*/  @P1 BRA `(.L_x_174) ;  /* 0xfffffff4001c1947 */ /* 0x000fea000383ffff */
[----:B------:R-:W-:Y:S05]  /*7bd0*/  BSYNC B0 ;  /* 0x0000000000007941 */ /* 0x000fea0003800000 */
.L_x_162:
[----:B------:R-:W-:-:S03]  /*7be0*/  UMOV UR6, 0xffffffff ;  /* 0xffffffff00067882 */ /* 0x000fc60000000000 */
[----:B------:R-:W-:Y:S05]  /*7bf0*/  BRA.DIV UR6, `(.L_x_175) ;  /* 0x0000000606187947 */ /* 0x000fea000b800000 */
[----:B------:R-:W-:-:S13]  /*7c00*/  ELECT P6, URZ, PT ;  /* 0x00000000003f782f */ /* 0x000fda00038c0000 */
.L_x_189:
[----:B------:R-:W-:Y:S04]  /*7c10*/  BSSY B0, `(.L_x_176) ;  /* 0x000002b000007945 */ /* 0x000fe80003800000 */
[----:B------:R-:W-:Y:S05]  /*7c20*/  @!P6 BRA `(.L_x_177) ;  /* 0x0000000000a4e947 */ /* 0x000fea0003800000 */
[----:B------:R-:W-:-:S04]  /*7c30*/  LOP3.LUT R18, R18, 0x2, RZ, 0xfc, !PT ;  /* 0x0000000212127812 */ /* 0x000fc800078efcff */
[----:B------:R-:W-:-:S13]  /*7c40*/  ISETP.NE.AND P0, PT, R18, 0x3, PT ;  /* 0x000000031200780c */ /* 0x000fda0003f05270 */
[----:B------:R-:W-:Y:S05]  /*7c50*/  @!P0 BRA `(.L_x_178) ;  /* 0x0000000000048947 */ /* 0x000fea0003800000 */
[----:B------:R-:W-:Y:S01]  /*7c60*/  BPT.TRAP 0x1 ;  /* 0x000000040000795c */ /* 0x000fe20000300000 */
.L_x_178:
[----:B------:R-:W0:Y:S01]  /*7c70*/  S2R R5, SR_CgaCtaId ;  /* 0x0000000000057919 */ /* 0x000e220000008800 */
[----:B------:R-:W-:Y:S02]  /*7c80*/  MOV R2, 0x400 ;  /* 0x0000040000027802 */ /* 0x000fe40000000f00 */
[----:B------:R-:W-:Y:S02]  /*7c90*/  SHF.L.U32 R4, R0, 0x1f, RZ ;  /* 0x0000001f00047819 */ /* 0x000fe400000006ff */
[----:B0-----:R-:W-:-:S05]  /*7ca0*/  LEA R2, R5, R2, 0x18 ;  /* 0x0000000205027211 */ /* 0x001fca00078ec0ff */
[----:B------:R-:W-:-:S04]  /*7cb0*/  VIADD R2, R2, 0x20 ;  /* 0x0000002002027836 */ /* 0x000fc80000000000 */
[C---:B------:R-:W-:Y:S02]  /*7cc0*/  IMAD R7, R3.reuse, 0x8, R2 ;  /* 0x0000000803077824 */ /* 0x040fe400078e0202 */
[----:B------:R-:W-:Y:S02]  /*7cd0*/  VIADD R3, R3, 0x1 ;  /* 0x0000000103037836 */ /* 0x000fe40000000000 */
[----:B------:R-:W0:Y:S03]  /*7ce0*/  SYNCS.PHASECHK.TRANS64.TRYWAIT P0, [R7+URZ], R4 ;  /* 0x00000004070075a7 */ /* 0x000e26000800017f */
[----:B------:R-:W-:-:S04]  /*7cf0*/  ISETP.NE.AND P1, PT, R3, 0x4, PT ;  /* 0x000000040300780c */ /* 0x000fc80003f25270 */
[----:B------:R-:W-:Y:S02]  /*7d00*/  SEL R5, RZ, 0x1, P1 ;  /* 0x00000001ff057807 */ /* 0x000fe40000800000 */
[----:B------:R-:W-:Y:S02]  /*7d10*/  SEL R3, R3, RZ, P1 ;  /* 0x000000ff03037207 */ /* 0x000fe40000800000 */
[----:B------:R-:W-:-:S03]  /*7d20*/  LOP3.LUT R6, R0, R5, RZ, 0x3c, !PT ;  /* 0x0000000500067212 */ /* 0x000fc600078e3cff */
[----:B------:R-:W-:Y:S01]  /*7d30*/  IMAD R8, R3, 0x8, R2 ;  /* 0x0000000803087824 */ /* 0x000fe200078e0202 */
[----:B------:R-:W-:Y:S01]  /*7d40*/  SHF.L.U32 R5, R6, 0x1f, RZ ;  /* 0x0000001f06057819 */ /* 0x000fe200000006ff */
[----:B0-----:R-:W-:Y:S06]  /*7d50*/  @!P0 BRA `(.L_x_179) ;  /* 0x0000000000e08947 */ /* 0x001fec0003800000 */
.L_x_190:
[----:B------:R-:W1:Y:S01]  /*7d60*/  SYNCS.PHASECHK.TRANS64.TRYWAIT P0, [R8+URZ], R5 ;  /* 0x00000005080075a7 */ /* 0x000e62000800017f */
[----:B------:R-:W-:-:S05]  /*7d70*/  VIADD R0, R3, 0x1 ;  /* 0x0000000103007836 */ /* 0x000fca0000000000 */
[----:B------:R-:W-:-:S04]  /*7d80*/  ISETP.NE.AND P1, PT, R0, 0x4, PT ;  /* 0x000000040000780c */ /* 0x000fc80003f25270 */
[----:B------:R-:W-:Y:S02]  /*7d90*/  SEL R3, RZ, 0x1, P1 ;  /* 0x00000001ff037807 */ /* 0x000fe40000800000 */
[----:B0-----:R-:W-:Y:S02]  /*7da0*/  SEL R7, R0, RZ, P1 ;  /* 0x000000ff00077207 */ /* 0x001fe40000800000 */
[----:B------:R-:W-:-:S03]  /*7db0*/  LOP3.LUT R9, R6, R3, RZ, 0x3c, !PT ;  /* 0x0000000306097212 */ /* 0x000fc600078e3cff */
[----:B------:R-:W-:Y:S01]  /*7dc0*/  IMAD R11, R7, 0x8, R2 ;  /* 0x00000008070b7824 */ /* 0x000fe200078e0202 */
[----:B------:R-:W-:Y:S01]  /*7dd0*/  SHF.L.U32 R6, R9, 0x1f, RZ ;  /* 0x0000001f09067819 */ /* 0x000fe200000006ff */
[----:B-1----:R-:W-:Y:S06]  /*7de0*/  @!P0 BRA `(.L_x_180) ;  /* 0x0000000000d08947 */ /* 0x002fec0003800000 */
.L_x_191:
[----:B------:R-:W1:Y:S01]  /*7df0*/  SYNCS.PHASECHK.TRANS64.TRYWAIT P0, [R11+URZ], R6 ;  /* 0x000000060b0075a7 */ /* 0x000e62000800017f */
[----:B------:R-:W-:-:S05]  /*7e00*/  VIADD R0, R7, 0x1 ;  /* 0x0000000107007836 */ /* 0x000fca0000000000 */
[----:B------:R-:W-:-:S04]  /*7e10*/  ISETP.NE.AND P1, PT, R0, 0x4, PT ;  /* 0x000000040000780c */ /* 0x000fc80003f25270 */
[----:B------:R-:W-:Y:S02]  /*7e20*/  SEL R4, RZ, 0x1, P1 ;  /* 0x00000001ff047807 */ /* 0x000fe40000800000 */
[----:B------:R-:W-:Y:S02]  /*7e30*/  SEL R3, R0, RZ, P1 ;  /* 0x000000ff00037207 */ /* 0x000fe40000800000 */
[----:B------:R-:W-:Y:S01]  /*7e40*/  LOP3.LUT R0, R9, R4, RZ, 0x3c, !PT ;  /* 0x0000000409007212 */ /* 0x000fe200078e3cff */
[----:B-1----:R-:W-:Y:S06]  /*7e50*/  @!P0 BRA `(.L_x_181) ;  /* 0x0000000000c88947 */ /* 0x002fec0003800000 */
.L_x_192:
[----:B------:R-:W-:Y:S01]  /*7e60*/  IMAD R3, R3, 0x8, R2 ;  /* 0x0000000803037824 */ /* 0x000fe200078e0202 */
[----:B------:R-:W-:-:S07]  /*7e70*/  SHF.L.U32 R0, R0, 0x1f, RZ ;  /* 0x0000001f00007819 */ /* 0x000fce00000006ff */
.L_x_182:
[----:B--2---:R2:W3:Y:S02]  /*7e80*/  SYNCS.PHASECHK.TRANS64.TRYWAIT P0, [R3+URZ], R0 ;  /* 0x00000000030075a7 */ /* 0x0044e4000800017f */
[----:B---3--:R-:W-:Y:S05]  /*7e90*/  @!P0 NANOSLEEP.SYNCS 0x989680 ;  /* 0x009896800000895d */ /* 0x008fea0003900000 */
[----:B------:R-:W3:Y:S02]  /*7ea0*/  @!P0 SYNCS.PHASECHK.TRANS64 P0, [R3+URZ], R0 ;  /* 0x00000000030085a7 */ /* 0x000ee4000800007f */
[----:B---3--:R-:W-:Y:S05]  /*7eb0*/  @!P0 BRA `(.L_x_182) ;  /* 0xfffffffc00f08947 */ /* 0x008fea000383ffff */
.L_x_177:
[----:B------:R-:W-:Y:S05]  /*7ec0*/  BSYNC B0 ;  /* 0x0000000000007941 */ /* 0x000fea0003800000 */
.L_x_176:
[----:B------:R-:W-:Y:S05]  /*7ed0*/  EXIT ;  /* 0x000000000000794d */ /* 0x000fea0003800000 */
.L_x_17:
[----:B-1----:R1:W2:Y:S02]  /*7ee0*/  SYNCS.PHASECHK.TRANS64.TRYWAIT P1, [R3+URZ], R0 ;  /* 0x00000000030075a7 */ /* 0x0022a4000802017f */
[----:B--2---:R-:W-:Y:S05]  /*7ef0*/  @!P1 NANOSLEEP.SYNCS 0x989680 ;  /* 0x009896800000995d */ /* 0x004fea0003900000 */
[----:B------:R-:W2:Y:S02]  /*7f00*/  @!P1 SYNCS.PHASECHK.TRANS64 P1, [R3+URZ], R0 ;  /* 0x00000000030095a7 */ /* 0x000ea4000802007f */
[----:B--2---:R-:W-:Y:S05]  /*7f10*/  @!P1 BRA `(.L_x_17) ;  /* 0xfffffffc00f09947 */ /* 0x004fea000383ffff */
[----:B------:R-:W-:Y:S05]  /*7f20*/  BRA `(.L_x_16) ;  /* 0xffffff9400607947 */ /* 0x000fea000383ffff */
.L_x_22:
[----:B-1----:R-:W-:-:S04]  /*7f30*/  IMAD.U32 R4, RZ, RZ, UR8 ;  /* 0x00000008ff047e24 */ /* 0x002fc8000f8e00ff */
[----:B------:R1:W2:Y:S03]  /*7f40*/  SYNCS.PHASECHK.TRANS64.TRYWAIT P1, [R4+URZ], R3 ;  /* 0x00000003040075a7 */ /* 0x0002a6000802017f */
[----:B--2---:R-:W-:Y:S05]  /*7f50*/  @!P1 NANOSLEEP.SYNCS 0x989680 ;  /* 0x009896800000995d */ /* 0x004fea0003900000 */
[----:B------:R-:W2:Y:S02]  /*7f60*/  @!P1 SYNCS.PHASECHK.TRANS64 P1, [R4+URZ], R3 ;  /* 0x00000003040095a7 */ /* 0x000ea4000802007f */
[----:B--2---:R-:W-:Y:S05]  /*7f70*/  @!P1 BRA `(.L_x_22) ;  /* 0xfffffffc00ec9947 */ /* 0x004fea000383ffff */
[----:B------:R-:W-:Y:S05]  /*7f80*/  BRA `(.L_x_21) ;  /* 0xffffff98009c7947 */ /* 0x000fea000383ffff */
.L_x_163:
[----:B------:R-:W-:Y:S01]  /*7f90*/  BSSY B1, `(.L_x_183) ;  /* 0x0000006000017945 */ /* 0x000fe20003800000 */
[----:B------:R-:W-:-:S07]  /*7fa0*/  IMAD.MOV.U32 R15, RZ, RZ, -0x1 ;  /* 0xffffffffff0f7424 */ /* 0x000fce00078e00ff */
[----:B------:R-:W-:Y:S05]  /*7fb0*/  WARPSYNC.COLLECTIVE R15, `(.L_x_184) ;  /* 0x000000000f0c7348 */ /* 0x000fea0003c00000 */
[----:B------:R-:W-:Y:S02]  /*7fc0*/  ELECT P6, UR62, PT ;  /* 0x00000000003e782f */ /* 0x000fe400038c0000 */
[----:B------:R-:W-:Y:S01]  /*7fd0*/  MOV R14, UR62 ;  /* 0x0000003e000e7c02 */ /* 0x000fe20008000f00 */
[----:B------:R-:W-:Y:S10]  /*7fe0*/  ENDCOLLECTIVE ;  /* 0x000000000000791b */ /* 0x000ff40003800000 */
.L_x_184:
[----:B------:R-:W-:Y:S05]  /*7ff0*/  BSYNC B1 ;  /* 0x0000000000017941 */ /* 0x000fea0003800000 */
.L_x_183:
[----:B------:R-:W-:Y:S05]  /*8000*/  BRA `(.L_x_185) ;  /* 0xfffffff000187947 */ /* 0x000fea000383ffff */
.L_x_166:
[----:B0-----:R0:W1:Y:S02]  /*8010*/  SYNCS.PHASECHK.TRANS64.TRYWAIT P1, [R14+URZ+0x20], R7 ;  /* 0x000020070e0075a7 */ /* 0x001064000802017f */
[----:B-1----:R-:W-:Y:S05]  /*8020*/  @!P1 NANOSLEEP.SYNCS 0x989680 ;  /* 0x009896800000995d */ /* 0x002fea0003900000 */
[----:B------:R-:W1:Y:S02]  /*8030*/  @!P1 SYNCS.PHASECHK.TRANS64 P1, [R14+URZ+0x20], R7 ;  /* 0x000020070e0095a7 */ /* 0x000e64000802007f */
[----:B-1----:R-:W-:Y:S05]  /*8040*/  @!P1 BRA `(.L_x_166) ;  /* 0xfffffffc00f09947 */ /* 0x002fea000383ffff */
[----:B------:R-:W-:Y:S05]  /*8050*/  BRA `(.L_x_186) ;  /* 0xfffffff0004c7947 */ /* 0x000fea000383ffff */
.L_x_175:
[----:B------:R-:W-:Y:S01]  /*8060*/  BSSY B0, `(.L_x_187) ;  /* 0x0000006000007945 */ /* 0x000fe20003800000 */
[----:B------:R-:W-:-:S07]  /*8070*/  IMAD.MOV.U32 R15, RZ, RZ, -0x1 ;  /* 0xffffffffff0f7424 */ /* 0x000fce00078e00ff */
[----:B------:R-:W-:Y:S05]  /*8080*/  WARPSYNC.COLLECTIVE R15, `(.L_x_188) ;  /* 0x000000000f0c7348 */ /* 0x000fea0003c00000 */
[----:B------:R-:W-:Y:S02]  /*8090*/  ELECT P6, UR62, PT ;  /* 0x00000000003e782f */ /* 0x000fe400038c0000 */
[----:B------:R-:W-:Y:S01]  /*80a0*/  MOV R14, UR62 ;  /* 0x0000003e000e7c02 */ /* 0x000fe20008000f00 */
[----:B------:R-:W-:Y:S10]  /*80b0*/  ENDCOLLECTIVE ;  /* 0x000000000000791b */ /* 0x000ff40003800000 */
.L_x_188:
[----:B------:R-:W-:Y:S05]  /*80c0*/  BSYNC B0 ;  /* 0x0000000000007941 */ /* 0x000fea0003800000 */
.L_x_187:
[----:B------:R-:W-:Y:S05]  /*80d0*/  BRA `(.L_x_189) ;  /* 0xfffffff800cc7947 */ /* 0x000fea000383ffff */
.L_x_179:
[----:B0-----:R0:W1:Y:S02]  /*80e0*/  SYNCS.PHASECHK.TRANS64.TRYWAIT P0, [R7+URZ], R4 ;  /* 0x00000004070075a7 */ /* 0x001064000800017f */
[----:B-1----:R-:W-:Y:S05]  /*80f0*/  @!P0 NANOSLEEP.SYNCS 0x989680 ;  /* 0x009896800000895d */ /* 0x002fea0003900000 */
[----:B------:R-:W1:Y:S02]  /*8100*/  @!P0 SYNCS.PHASECHK.TRANS64 P0, [R7+URZ], R4 ;  /* 0x00000004070085a7 */ /* 0x000e64000800007f */
[----:B-1----:R-:W-:Y:S05]  /*8110*/  @!P0 BRA `(.L_x_179) ;  /* 0xfffffffc00f08947 */ /* 0x002fea000383ffff */
[----:B------:R-:W-:Y:S05]  /*8120*/  BRA `(.L_x_190) ;  /* 0xfffffffc000c7947 */ /* 0x000fea000383ffff */
.L_x_180:
[----:B0-----:R0:W1:Y:S02]  /*8130*/  SYNCS.PHASECHK.TRANS64.TRYWAIT P0, [R8+URZ], R5 ;  /* 0x00000005080075a7 */ /* 0x001064000800017f */
[----:B-1----:R-:W-:Y:S05]  /*8140*/  @!P0 NANOSLEEP.SYNCS 0x989680 ;  /* 0x009896800000895d */ /* 0x002fea0003900000 */
[----:B------:R-:W1:Y:S02]  /*8150*/  @!P0 SYNCS.PHASECHK.TRANS64 P0, [R8+URZ], R5 ;  /* 0x00000005080085a7 */ /* 0x000e64000800007f */
[----:B-1----:R-:W-:Y:S05]  /*8160*/  @!P0 BRA `(.L_x_180) ;  /* 0xfffffffc00f08947 */ /* 0x002fea000383ffff */
[----:B------:R-:W-:Y:S05]  /*8170*/  BRA `(.L_x_191) ;  /* 0xfffffffc001c7947 */ /* 0x000fea000383ffff */
.L_x_181:
[----:B-1----:R1:W2:Y:S02]  /*8180*/  SYNCS.PHASECHK.TRANS64.TRYWAIT P0, [R11+URZ], R6 ;  /* 0x000000060b0075a7 */ /* 0x0022a4000800017f */
[----:B--2---:R-:W-:Y:S05]  /*8190*/  @!P0 NANOSLEEP.SYNCS 0x989680 ;  /* 0x009896800000895d */ /* 0x004fea0003900000 */
[----:B------:R-:W2:Y:S02]  /*81a0*/  @!P0 SYNCS.PHASECHK.TRANS64 P0, [R11+URZ], R6 ;  /* 0x000000060b0085a7 */ /* 0x000ea4000800007f */
[----:B--2---:R-:W-:Y:S05]  /*81b0*/  @!P0 BRA `(.L_x_181) ;  /* 0xfffffffc00f08947 */ /* 0x004fea000383ffff */
[----:B------:R-:W-:Y:S05]  /*81c0*/  BRA `(.L_x_192) ;  /* 0xfffffffc00247947 */ /* 0x000fea000383ffff */
.L_x_193:
[----:B------:R-:W-:-:S00]  /*81d0*/  BRA `(.L_x_193) ;  /* 0xfffffffc00fc7947 */ /* 0x000fc0000383ffff */
[----:B------:R-:W-:-:S00]  /*81e0*/  NOP ;  /* 0x0000000000007918 */ /* 0x000fc00000000000 */
        /* <DEDUP_REMOVED lines=9> */
.L_x_194:


//--------------------- .nv.global.init           --------------------------
	.section	.nv.global.init,"aw",@progbits
.nv.global.init:
	.type		$str$22,@object
	.size		$str$22,($str$23 - $str$22)
$str$22:
        /*0000*/ 	.byte	0x6b, 0x5f, 0x74, 0x69, 0x6c, 0x65, 0x5f, 0x63, 0x6f, 0x75, 0x6e, 0x74, 0x20, 0x3e, 0x3d, 0x20
        /*0010*/ 	.byte	0x31, 0x00
	.type		$str$23,@object
	.size		$str$23,(__unnamed_1 - $str$23)
$str$23:
        /*0012*/ 	.byte	0x2f, 0x74, 0x6d, 0x70, 0x2f, 0x63, 0x75, 0x74, 0x6c, 0x61, 0x73, 0x73, 0x5f, 0x73, 0x77, 0x65
        /*0022*/ 	.byte	0x65, 0x70, 0x5f, 0x73, 0x72, 0x63, 0x2f, 0x69, 0x6e, 0x63, 0x6c, 0x75, 0x64, 0x65, 0x2f, 0x63
        /*0032*/ 	.byte	0x75, 0x74, 0x6c, 0x61, 0x73, 0x73, 0x2f, 0x67, 0x65, 0x6d, 0x6d, 0x2f, 0x63, 0x6f, 0x6c, 0x6c
        /*0042*/ 	.byte	0x65, 0x63, 0x74, 0x69, 0x76, 0x65, 0x2f, 0x73, 0x6d, 0x39, 0x30, 0x5f, 0x6d, 0x6d, 0x61, 0x5f
        /*0052*/ 	.byte	0x74, 0x6d, 0x61, 0x5f, 0x67, 0x6d, 0x6d, 0x61, 0x5f, 0x73, 0x73, 0x5f, 0x77, 0x61, 0x72, 0x70
        /*0062*/ 	.byte	0x73, 0x70, 0x65, 0x63, 0x69, 0x61, 0x6c, 0x69, 0x7a, 0x65, 0x64, 0x2e, 0x68, 0x70, 0x70, 0x00
	.type		__unnamed_1,@object
	.size		__unnamed_1,(.L_0 - __unnamed_1)
__unnamed_1:
        /*0072*/ 	.byte	0x76, 0x6f, 0x69, 0x64, 0x20, 0x63, 0x75, 0x74, 0x6c, 0x61, 0x73, 0x73, 0x3a, 0x3a, 0x67, 0x65
        /* <DEDUP_REMOVED lines=179> */
        /*0bb2*/ 	.byte	0x3a, 0x3a, 0x69, 0x64, 0x65, 0x6e, 0x74, 0x69, 0x74, 0x79, 0x5d, 0x00
.L_0:


//--------------------- .nv.shared._ZN7cutlass13device_kernelINS_4gemm6kernel13GemmUniversalIN4cute5tupleIJiiiiEEENS1_10collective13CollectiveMmaINS1_34MainloopSm90TmaGmmaWarpSpecializedILi4ENS5_IJNS4_1CILi1EEESB_SB_EEENS1_35KernelTmaWarpSpecializedCooperativeEEENS5_IJNSA_ILi128EEESF_SF_EEENS_6half_tENS5_IJlSB_lEEESH_SI_NS4_8TiledMMAINS4_8MMA_AtomIJNS4_4SM904GMMA26MMA_64x128x16_F32F16F16_SSILNSM_5MajorE0ELSO_0ELNSM_7ScaleInE1ELSP_1EEEEEENS4_6LayoutINS5_IJNSA_ILi2EEESB_SB_EEENS5_IJSB_NSA_ILi0EEESV_EEEEENS5_IJNS4_10UnderscoreESY_SY_EEEEENS4_13SM90_TMA_LOADENS4_14ComposedLayoutINS4_7SwizzleILi3ELi4ELi3EEENS4_18smem_ptr_flag_bitsILi16EEENSS_INS5_IJNSA_ILi8EEENSA_ILi64EEEEEENS5_IJS18_SB_EEEEEEEvNS4_8identityES11_S1C_vS1D_EENS_8epilogue10collective6detail29Sm90TmaWarpSpecializedAdapterINS1G_15DefaultEpilogueISH_SI_SI_NS1F_6thread17LinearCombinationISH_Li1EffLNS1K_9ScaleType4KindE0ELNS_15FloatRoundStyleE2ESH_EENS1_15EpilogueDefaultEEEEEvvEEEEvNT_6ParamsE --------------------------
	.section	.nv.shared._ZN7cutlass13device_kernelINS_4gemm6kernel13GemmUniversalIN4cute5tupleIJiiiiEEENS1_10collective13CollectiveMmaINS1_34MainloopSm90TmaGmmaWarpSpecializedILi4ENS5_IJNS4_1CILi1EEESB_SB_EEENS1_35KernelTmaWarpSpecializedCooperativeEEENS5_IJNSA_ILi128EEESF_SF_EEENS_6half_tENS5_IJlSB_lEEESH_SI_NS4_8TiledMMAINS4_8MMA_AtomIJNS4_4SM904GMMA26MMA_64x128x16_F32F16F16_SSILNSM_5MajorE0ELSO_0ELNSM_7ScaleInE1ELSP_1EEEEEENS4_6LayoutINS5_IJNSA_ILi2EEESB_SB_EEENS5_IJSB_NSA_ILi0EEESV_EEEEENS5_IJNS4_10UnderscoreESY_SY_EEEEENS4_13SM90_TMA_LOADENS4_14ComposedLayoutINS4_7SwizzleILi3ELi4ELi3EEENS4_18smem_ptr_flag_bitsILi16EEENSS_INS5_IJNSA_ILi8EEENSA_ILi64EEEEEENS5_IJS18_SB_EEEEEEEvNS4_8identityES11_S1C_vS1D_EENS_8epilogue10collective6detail29Sm90TmaWarpSpecializedAdapterINS1G_15DefaultEpilogueISH_SI_SI_NS1F_6thread17LinearCombinationISH_Li1EffLNS1K_9ScaleType4KindE0ELNS_15FloatRoundStyleE2ESH_EENS1_15EpilogueDefaultEEEEEvvEEEEvNT_6ParamsE,"aw",@nobits
	.sectionflags	@""
	.align	16
	.zero		1024


//--------------------- .nv.shared.reserved.0     --------------------------
	.section	.nv.shared.reserved.0,"aw",@nobits
	.weak		__nv_reservedSMEM_offset_0_alias
	.size		__nv_reservedSMEM_offset_0_alias, 0, 0
	.other		__nv_reservedSMEM_offset_0_alias,@"STO_CUDA_RESERVED_SHARED STV_DEFAULT"
__nv_reservedSMEM_offset_0_alias:
	.zero		0


//--------------------- .nv.global                --------------------------
	.section	.nv.global,"aw",@nobits
.nv.global:
	.type		_ZN40_INTERNAL_5ec3b891_4_k_cu_e2b8bc6c_196734cute1_E,@object
	.size		_ZN40_INTERNAL_5ec3b891_4_k_cu_e2b8bc6c_196734cute1_E,(_ZN40_INTERNAL_5ec3b891_4_k_cu_e2b8bc6c_196734cuda3std3__45__cpo6cbeginE - _ZN40_INTERNAL_5ec3b891_4_k_cu_e2b8bc6c_196734cute1_E)
_ZN40_INTERNAL_5ec3b891_4_k_cu_e2b8bc6c_196734cute1_E:
	.zero		1
	.type		_ZN40_INTERNAL_5ec3b891_4_k_cu_e2b8bc6c_196734cuda3std3__45__cpo6cbeginE,@object
	.size		_ZN40_INTERNAL_5ec3b891_4_k_cu_e2b8bc6c_196734cuda3std3__45__cpo6cbeginE,(_ZN40_INTERNAL_5ec3b891_4_k_cu_e2b8bc6c_196734cuda3std3__48in_placeE - _ZN40_INTERNAL_5ec3b891_4_k_cu_e2b8bc6c_196734cuda3std3__45__cpo6cbeginE)
_ZN40_INTERNAL_5ec3b891_4_k_cu_e2b8bc6c_196734cuda3std3__45__cpo6cbeginE:
	.zero		1
	.type		_ZN40_INTERNAL_5ec3b891_4_k_cu_e2b8bc6c_196734cuda3std3__48in_placeE,@object
	.size		_ZN40_INTERNAL_5ec3b891_4_k_cu_e2b8bc6c_196734cuda3std3__48in_placeE,(_ZN40_INTERNAL_5ec3b891_4_k_cu_e2b8bc6c_196734cuda3std6ranges3__45__cpo9iter_moveE - _ZN40_INTERNAL_5ec3b891_4_k_cu_e2b8bc6c_196734cuda3std3__48in_placeE)
_ZN40_INTERNAL_5ec3b891_4_k_cu_e2b8bc6c_196734cuda3std3__48in_placeE:
	.zero		1
	.type		_ZN40_INTERNAL_5ec3b891_4_k_cu_e2b8bc6c_196734cuda3std6ranges3__45__cpo9iter_moveE,@object
	.size		_ZN40_INTERNAL_5ec3b891_4_k_cu_e2b8bc6c_196734cuda3std6ranges3__45__cpo9iter_moveE,(_ZN40_INTERNAL_5ec3b891_4_k_cu_e2b8bc6c_196734cuda3std3__45__cpo5beginE - _ZN40_INTERNAL_5ec3b891_4_k_cu_e2b8bc6c_196734cuda3std6ranges3__45__cpo9iter_moveE)
_ZN40_INTERNAL_5ec3b891_4_k_cu_e2b8bc6c_196734cuda3std6ranges3__45__cpo9iter_moveE:
	.zero		1
	.type		_ZN40_INTERNAL_5ec3b891_4_k_cu_e2b8bc6c_196734cuda3std3__45__cpo5beginE,@object
	.size		_ZN40_INTERNAL_5ec3b891_4_k_cu_e2b8bc6c_196734cuda3std3__45__cpo5beginE,(_ZN40_INTERNAL_5ec3b891_4_k_cu_e2b8bc6c_196734cuda3std3__442_GLOBAL__N__5ec3b891_4_k_cu_e2b8bc6c_196736ignoreE - _ZN40_INTERNAL_5ec3b891_4_k_cu_e2b8bc6c_196734cuda3std3__45__cpo5beginE)
_ZN40_INTERNAL_5ec3b891_4_k_cu_e2b8bc6c_196734cuda3std3__45__cpo5beginE:
	.zero		1
	.type		_ZN40_INTERNAL_5ec3b891_4_k_cu_e2b8bc6c_196734cuda3std3__442_GLOBAL__N__5ec3b891_4_k_cu_e2b8bc6c_196736ignoreE,@object
	.size		_ZN40_INTERNAL_5ec3b891_4_k_cu_e2b8bc6c_196734cuda3std3__442_GLOBAL__N__5ec3b891_4_k_cu_e2b8bc6c_196736ignoreE,(_ZN40_INTERNAL_5ec3b891_4_k_cu_e2b8bc6c_196734cute7productE - _ZN40_INTERNAL_5ec3b891_4_k_cu_e2b8bc6c_196734cuda3std3__442_GLOBAL__N__5ec3b891_4_k_cu_e2b8bc6c_196736ignoreE)
_ZN40_INTERNAL_5ec3b891_4_k_cu_e2b8bc6c_196734cuda3std3__442_GLOBAL__N__5ec3b891_4_k_cu_e2b8bc6c_196736ignoreE:
	.zero		1
	.type		_ZN40_INTERNAL_5ec3b891_4_k_cu_e2b8bc6c_196734cute7productE,@object
	.size		_ZN40_INTERNAL_5ec3b891_4_k_cu_e2b8bc6c_196734cute7productE,(_ZN40_INTERNAL_5ec3b891_4_k_cu_e2b8bc6c_196734cuda3std3__45__cpo3endE - _ZN40_INTERNAL_5ec3b891_4_k_cu_e2b8bc6c_196734cute7productE)
_ZN40_INTERNAL_5ec3b891_4_k_cu_e2b8bc6c_196734cute7productE:
	.zero		1
	.type		_ZN40_INTERNAL_5ec3b891_4_k_cu_e2b8bc6c_196734cuda3std3__45__cpo3endE,@object
	.size		_ZN40_INTERNAL_5ec3b891_4_k_cu_e2b8bc6c_196734cuda3std3__45__cpo3endE,(_ZN40_INTERNAL_5ec3b891_4_k_cu_e2b8bc6c_196734cuda3std3__419piecewise_constructE - _ZN40_INTERNAL_5ec3b891_4_k_cu_e2b8bc6c_196734cuda3std3__45__cpo3endE)
_ZN40_INTERNAL_5ec3b891_4_k_cu_e2b8bc6c_196734cuda3std3__45__cpo3endE:
	.zero		1
	.type		_ZN40_INTERNAL_5ec3b891_4_k_cu_e2b8bc6c_196734cuda3std3__419piecewise_constructE,@object
	.size		_ZN40_INTERNAL_5ec3b891_4_k_cu_e2b8bc6c_196734cuda3std3__419piecewise_constructE,(_ZN40_INTERNAL_5ec3b891_4_k_cu_e2b8bc6c_196734cuda3std3__45__cpo4cendE - _ZN40_INTERNAL_5ec3b891_4_k_cu_e2b8bc6c_196734cuda3std3__419piecewise_constructE)
_ZN40_INTERNAL_5ec3b891_4_k_cu_e2b8bc6c_196734cuda3std3__419piecewise_constructE:
	.zero		1
	.type		_ZN40_INTERNAL_5ec3b891_4_k_cu_e2b8bc6c_196734cuda3std3__45__cpo4cendE,@object
	.size		_ZN40_INTERNAL_5ec3b891_4_k_cu_e2b8bc6c_196734cuda3std3__45__cpo4cendE,(_ZN40_INTERNAL_5ec3b891_4_k_cu_e2b8bc6c_196734cuda3std6ranges3__45__cpo4swapE - _ZN40_INTERNAL_5ec3b891_4_k_cu_e2b8bc6c_196734cuda3std3__45__cpo4cendE)
_ZN40_INTERNAL_5ec3b891_4_k_cu_e2b8bc6c_196734cuda3std3__45__cpo4cendE:
	.zero		1
	.type		_ZN40_INTERNAL_5ec3b891_4_k_cu_e2b8bc6c_196734cuda3std6ranges3__45__cpo4swapE,@object
	.size		_ZN40_INTERNAL_5ec3b891_4_k_cu_e2b8bc6c_196734cuda3std6ranges3__45__cpo4swapE,(.L_8 - _ZN40_INTERNAL_5ec3b891_4_k_cu_e2b8bc6c_196734cuda3std6ranges3__45__cpo4swapE)
_ZN40_INTERNAL_5ec3b891_4_k_cu_e2b8bc6c_196734cuda3std6ranges3__45__cpo4swapE:
	.zero		1
.L_8:


//--------------------- .nv.constant0._ZN7cutlass13device_kernelINS_4gemm6kernel13GemmUniversalIN4cute5tupleIJiiiiEEENS1_10collective13CollectiveMmaINS1_34MainloopSm90TmaGmmaWarpSpecializedILi4ENS5_IJNS4_1CILi1EEESB_SB_EEENS1_35KernelTmaWarpSpecializedCooperativeEEENS5_IJNSA_ILi128EEESF_SF_EEENS_6half_tENS5_IJlSB_lEEESH_SI_NS4_8TiledMMAINS4_8MMA_AtomIJNS4_4SM904GMMA26MMA_64x128x16_F32F16F16_SSILNSM_5MajorE0ELSO_0ELNSM_7ScaleInE1ELSP_1EEEEEENS4_6LayoutINS5_IJNSA_ILi2EEESB_SB_EEENS5_IJSB_NSA_ILi0EEESV_EEEEENS5_IJNS4_10UnderscoreESY_SY_EEEEENS4_13SM90_TMA_LOADENS4_14ComposedLayoutINS4_7SwizzleILi3ELi4ELi3EEENS4_18smem_ptr_flag_bitsILi16EEENSS_INS5_IJNSA_ILi8EEENSA_ILi64EEEEEENS5_IJS18_SB_EEEEEEEvNS4_8identityES11_S1C_vS1D_EENS_8epilogue10collective6detail29Sm90TmaWarpSpecializedAdapterINS1G_15DefaultEpilogueISH_SI_SI_NS1F_6thread17LinearCombinationISH_Li1EffLNS1K_9ScaleType4KindE0ELNS_15FloatRoundStyleE2ESH_EENS1_15EpilogueDefaultEEEEEvvEEEEvNT_6ParamsE --------------------------
	.section	.nv.constant0._ZN7cutlass13device_kernelINS_4gemm6kernel13GemmUniversalIN4cute5tupleIJiiiiEEENS1_10collective13CollectiveMmaINS1_34MainloopSm90TmaGmmaWarpSpecializedILi4ENS5_IJNS4_1CILi1EEESB_SB_EEENS1_35KernelTmaWarpSpecializedCooperativeEEENS5_IJNSA_ILi128EEESF_SF_EEENS_6half_tENS5_IJlSB_lEEESH_SI_NS4_8TiledMMAINS4_8MMA_AtomIJNS4_4SM904GMMA26MMA_64x128x16_F32F16F16_SSILNSM_5MajorE0ELSO_0ELNSM_7ScaleInE1ELSP_1EEEEEENS4_6LayoutINS5_IJNSA_ILi2EEESB_SB_EEENS5_IJSB_NSA_ILi0EEESV_EEEEENS5_IJNS4_10UnderscoreESY_SY_EEEEENS4_13SM90_TMA_LOADENS4_14ComposedLayoutINS4_7SwizzleILi3ELi4ELi3EEENS4_18smem_ptr_flag_bitsILi16EEENSS_INS5_IJNSA_ILi8EEENSA_ILi64EEEEEENS5_IJS18_SB_EEEEEEEvNS4_8identityES11_S1C_vS1D_EENS_8epilogue10collective6detail29Sm90TmaWarpSpecializedAdapterINS1G_15DefaultEpilogueISH_SI_SI_NS1F_6thread17LinearCombinationISH_Li1EffLNS1K_9ScaleType4KindE0ELNS_15FloatRoundStyleE2ESH_EENS1_15EpilogueDefaultEEEEEvvEEEEvNT_6ParamsE,"a",@progbits
	.sectionflags	@""
	.align	4
.nv.constant0._ZN7cutlass13device_kernelINS_4gemm6kernel13GemmUniversalIN4cute5tupleIJiiiiEEENS1_10collective13CollectiveMmaINS1_34MainloopSm90TmaGmmaWarpSpecializedILi4ENS5_IJNS4_1CILi1EEESB_SB_EEENS1_35KernelTmaWarpSpecializedCooperativeEEENS5_IJNSA_ILi128EEESF_SF_EEENS_6half_tENS5_IJlSB_lEEESH_SI_NS4_8TiledMMAINS4_8MMA_AtomIJNS4_4SM904GMMA26MMA_64x128x16_F32F16F16_SSILNSM_5MajorE0ELSO_0ELNSM_7ScaleInE1ELSP_1EEEEEENS4_6LayoutINS5_IJNSA_ILi2EEESB_SB_EEENS5_IJSB_NSA_ILi0EEESV_EEEEENS5_IJNS4_10UnderscoreESY_SY_EEEEENS4_13SM90_TMA_LOADENS4_14ComposedLayoutINS4_7SwizzleILi3ELi4ELi3EEENS4_18smem_ptr_flag_bitsILi16EEENSS_INS5_IJNSA_ILi8EEENSA_ILi64EEEEEENS5_IJS18_SB_EEEEEEEvNS4_8identityES11_S1C_vS1D_EENS_8epilogue10collective6detail29Sm90TmaWarpSpecializedAdapterINS1G_15DefaultEpilogueISH_SI_SI_NS1F_6thread17LinearCombinationISH_Li1EffLNS1K_9ScaleType4KindE0ELNS_15FloatRoundStyleE2ESH_EENS1_15EpilogueDefaultEEEEEvvEEEEvNT_6ParamsE:
	.zero		1664


//--------------------- SYMBOLS --------------------------

	.type		.nv.reservedSmem.offset0,@object
	.size		.nv.reservedSmem.offset0,0x4
	.type		__assertfail,@function
